// auto-generated by cutlass_sweep.gemm — config: {"arch": "sm_100", "cluster_m": 2, "cluster_n": 1, "dtype": "fp32", "dtype_b": "fp32", "layout": "nt", "stages": 0, "tile_k": 128, "tile_m": 128, "tile_n": 128}
#include "cutlass/cutlass.h"
#include "cutlass/gemm/collective/collective_builder.hpp"
#include "cutlass/gemm/device/gemm_universal_adapter.h"
#include "cutlass/gemm/kernel/gemm_universal.hpp"
#include "cutlass/epilogue/collective/collective_builder.hpp"

using ElemA = float;
using ElemB = float;
using ElemCD = float;
using Acc  = float;
using TileShape    = cute::Shape<cute::_128, cute::_128, cute::_128>;
using ClusterShape = cute::Shape<cute::_2, cute::_1, cute::_1>;

using CollectiveEpilogue = typename cutlass::epilogue::collective::CollectiveBuilder<
    cutlass::arch::Sm100, cutlass::arch::OpClassTensorOp,
    TileShape, ClusterShape,
    cutlass::epilogue::collective::EpilogueTileAuto,
    Acc, Acc,
    ElemCD, cutlass::layout::RowMajor, 128 / cutlass::sizeof_bits<ElemCD>::value,
    ElemCD, cutlass::layout::RowMajor, 128 / cutlass::sizeof_bits<ElemCD>::value,
    cutlass::epilogue::collective::EpilogueScheduleAuto
  >::CollectiveOp;

using CollectiveMainloop = typename cutlass::gemm::collective::CollectiveBuilder<
    cutlass::arch::Sm100, cutlass::arch::OpClassTensorOp,
    ElemA, cutlass::layout::RowMajor, 128 / cutlass::sizeof_bits<ElemA>::value,
    ElemB, cutlass::layout::ColumnMajor, 128 / cutlass::sizeof_bits<ElemB>::value,
    Acc,
    TileShape, ClusterShape,
    cutlass::gemm::collective::StageCountAutoCarveout<static_cast<int>(sizeof(typename CollectiveEpilogue::SharedStorage))>,
    cutlass::gemm::collective::KernelScheduleAuto
  >::CollectiveOp;

using GemmKernel = cutlass::gemm::kernel::GemmUniversal<
    cute::Shape<int,int,int,int>,
    CollectiveMainloop,
    CollectiveEpilogue
>;
using Gemm = cutlass::gemm::device::GemmUniversalAdapter<GemmKernel>;

// Force the device kernel symbol into the cubin without needing a host main.
auto* _anchor = &cutlass::device_kernel<GemmKernel>;


// ===== COMPILED SASS (sm_100a) =====

	.target	sm_100a

	.elftype	@"ET_EXEC"


//--------------------- .note.nv.tkinfo           --------------------------
	.section	.note.nv.tkinfo,"",@"SHT_NOTE"
	.sectionflags	@"SHF_NOTE_NV_TKINFO"
	.tkinfo
        /*0018*/ 	.word	0x00000002
        /*0030*/ 	.string	""
        /*0030*/ 	.string	"ptxas"
        /*0030*/ 	.string	"Cuda compilation tools, release 13.0, V13.0.88"
        /*0030*/ 	.string	"Build cuda_13.0.r13.0/compiler.36424714_0"
        /*0030*/ 	.string	"-arch sm_100a -m 64 "



//--------------------- .note.nv.cuinfo           --------------------------
	.section	.note.nv.cuinfo,"",@"SHT_NOTE"
	.sectionflags	@"SHF_NOTE_NV_CUINFO"
        /*0018*/ 	.short	0x0002
        /*001a*/ 	.short	0x0064
        /*001c*/ 	.short	0x0082
	.zero		2


//--------------------- .nv.info                  --------------------------
	.section	.nv.info,"",@"SHT_CUDA_INFO"
	.align	4


	//----- nvinfo : EIATTR_REGCOUNT
	.align		4
        /*0000*/ 	.byte	0x04, 0x2f
        /*0002*/ 	.short	(.L_19 - .L_18)
	.align		4
.L_18:
        /*0004*/ 	.word	index@(_ZN7cutlass13device_kernelINS_4gemm6kernel13GemmUniversalIN4cute5tupleIJiiiiEEENS1_10collective13CollectiveMmaINS1_35MainloopSm100TmaUmmaWarpSpecializedILi3ELi2ELi4ENS5_IJNS4_1CILi2EEENSA_ILi1EEESC_EEEEENS5_IJNSA_ILi128EEESF_SF_EEEfNS5_IJlSC_lEEEfSH_NS4_8TiledMMAINS4_8MMA_AtomIJNS4_23SM100_MMA_TF32_2x1SM_SSINS_10tfloat32_tESL_fLi128ELi128ELNS4_4UMMA5MajorE0ELSN_0ELNSM_7ScaleInE0ELSO_0EEEEEENS4_6LayoutINS5_IJSC_SC_SC_EEENS5_IJNSA_ILi0EEEST_ST_EEEEENS5_IJNS4_10UnderscoreESW_SW_EEEEENS4_18SM100_TMA_2SM_LOADENS4_14ComposedLayoutINS4_7SwizzleILi3ELi4ELi3EEENS4_18smem_ptr_flag_bitsILi32EEENSR_INS5_IJNSA_ILi8EEENSA_ILi32EEEEEENS5_IJS16_SC_EEEEEEEvNS4_8identityESZ_S1A_vS1B_EENS_8epilogue10collective18CollectiveEpilogueINS1D_23Sm100TmaWarpSpecializedILi4ELi2ELi16ELb1ELb0EEEJNS5_IJNSA_ILi64EEESF_SF_EEENS5_IJNSR_IS1I_SC_EENSR_INS5_IJNSA_ILi16EEESB_EEENS5_IJSC_S1I_EEEEEEEEfSH_fSH_NS1D_6fusion15FusionCallbacksIS1H_NS1Q_17LinearCombinationIffffLNS_15FloatRoundStyleE2EEES1J_S1P_JEEENS4_5SM1004TMEM4LOAD26SM100_TMEM_LOAD_32dp32b16xENS4_13SM90_TMA_LOADENS10_INS11_ILi2ELi4ELi3EEES14_NSR_INS5_IJS15_S1L_EEENS5_IJS1L_SC_EEEEEEENS4_39AutoVectorizingCopyWithAssumedAlignmentILi128EEENS4_14SM90_TMA_STOREES25_S27_S27_EEEvvEEEEvNT_6ParamsE)
        /*0008*/ 	.word	0x0000005a


	//----- nvinfo : EIATTR_FRAME_SIZE
	.align		4
.L_19:
        /*000c*/ 	.byte	0x04, 0x11
        /*000e*/ 	.short	(.L_21 - .L_20)
	.align		4
.L_20:
        /*0010*/ 	.word	index@($__internal_2_$__cuda_sm10x_tcgen05_guardrail_trap_unallocated_columns_being_dealloced)
        /*0014*/ 	.word	0x00000000


	//----- nvinfo : EIATTR_FRAME_SIZE
	.align		4
.L_21:
        /*0018*/ 	.byte	0x04, 0x11
        /*001a*/ 	.short	(.L_23 - .L_22)
	.align		4
.L_22:
        /*001c*/ 	.word	index@($__internal_1_$__cuda_sm10x_tcgen05_guardrail_trap_phase_invalid_during_alloc)
        /*0020*/ 	.word	0x00000000


	//----- nvinfo : EIATTR_FRAME_SIZE
	.align		4
.L_23:
        /*0024*/ 	.byte	0x04, 0x11
        /*0026*/ 	.short	(.L_25 - .L_24)
	.align		4
.L_24:
        /*0028*/ 	.word	index@($__internal_0_$__cuda_sm10x_tcgen05_guardrail_trap_col_being_dealloced_not_returned_by_alloc)
        /*002c*/ 	.word	0x00000000


	//----- nvinfo : EIATTR_FRAME_SIZE
	.align		4
.L_25:
        /*0030*/ 	.byte	0x04, 0x11
        /*0032*/ 	.short	(.L_27 - .L_26)
	.align		4
.L_26:
        /*0034*/ 	.word	index@(_ZN7cutlass13device_kernelINS_4gemm6kernel13GemmUniversalIN4cute5tupleIJiiiiEEENS1_10collective13CollectiveMmaINS1_35MainloopSm100TmaUmmaWarpSpecializedILi3ELi2ELi4ENS5_IJNS4_1CILi2EEENSA_ILi1EEESC_EEEEENS5_IJNSA_ILi128EEESF_SF_EEEfNS5_IJlSC_lEEEfSH_NS4_8TiledMMAINS4_8MMA_AtomIJNS4_23SM100_MMA_TF32_2x1SM_SSINS_10tfloat32_tESL_fLi128ELi128ELNS4_4UMMA5MajorE0ELSN_0ELNSM_7ScaleInE0ELSO_0EEEEEENS4_6LayoutINS5_IJSC_SC_SC_EEENS5_IJNSA_ILi0EEEST_ST_EEEEENS5_IJNS4_10UnderscoreESW_SW_EEEEENS4_18SM100_TMA_2SM_LOADENS4_14ComposedLayoutINS4_7SwizzleILi3ELi4ELi3EEENS4_18smem_ptr_flag_bitsILi32EEENSR_INS5_IJNSA_ILi8EEENSA_ILi32EEEEEENS5_IJS16_SC_EEEEEEEvNS4_8identityESZ_S1A_vS1B_EENS_8epilogue10collective18CollectiveEpilogueINS1D_23Sm100TmaWarpSpecializedILi4ELi2ELi16ELb1ELb0EEEJNS5_IJNSA_ILi64EEESF_SF_EEENS5_IJNSR_IS1I_SC_EENSR_INS5_IJNSA_ILi16EEESB_EEENS5_IJSC_S1I_EEEEEEEEfSH_fSH_NS1D_6fusion15FusionCallbacksIS1H_NS1Q_17LinearCombinationIffffLNS_15FloatRoundStyleE2EEES1J_S1P_JEEENS4_5SM1004TMEM4LOAD26SM100_TMEM_LOAD_32dp32b16xENS4_13SM90_TMA_LOADENS10_INS11_ILi2ELi4ELi3EEES14_NSR_INS5_IJS15_S1L_EEENS5_IJS1L_SC_EEEEEEENS4_39AutoVectorizingCopyWithAssumedAlignmentILi128EEENS4_14SM90_TMA_STOREES25_S27_S27_EEEvvEEEEvNT_6ParamsE)
        /*0038*/ 	.word	0x00000000


	//----- nvinfo : EIATTR_MIN_STACK_SIZE
	.align		4
.L_27:
        /*003c*/ 	.byte	0x04, 0x12
        /*003e*/ 	.short	(.L_29 - .L_28)
	.align		4
.L_28:
        /*0040*/ 	.word	index@(_ZN7cutlass13device_kernelINS_4gemm6kernel13GemmUniversalIN4cute5tupleIJiiiiEEENS1_10collective13CollectiveMmaINS1_35MainloopSm100TmaUmmaWarpSpecializedILi3ELi2ELi4ENS5_IJNS4_1CILi2EEENSA_ILi1EEESC_EEEEENS5_IJNSA_ILi128EEESF_SF_EEEfNS5_IJlSC_lEEEfSH_NS4_8TiledMMAINS4_8MMA_AtomIJNS4_23SM100_MMA_TF32_2x1SM_SSINS_10tfloat32_tESL_fLi128ELi128ELNS4_4UMMA5MajorE0ELSN_0ELNSM_7ScaleInE0ELSO_0EEEEEENS4_6LayoutINS5_IJSC_SC_SC_EEENS5_IJNSA_ILi0EEEST_ST_EEEEENS5_IJNS4_10UnderscoreESW_SW_EEEEENS4_18SM100_TMA_2SM_LOADENS4_14ComposedLayoutINS4_7SwizzleILi3ELi4ELi3EEENS4_18smem_ptr_flag_bitsILi32EEENSR_INS5_IJNSA_ILi8EEENSA_ILi32EEEEEENS5_IJS16_SC_EEEEEEEvNS4_8identityESZ_S1A_vS1B_EENS_8epilogue10collective18CollectiveEpilogueINS1D_23Sm100TmaWarpSpecializedILi4ELi2ELi16ELb1ELb0EEEJNS5_IJNSA_ILi64EEESF_SF_EEENS5_IJNSR_IS1I_SC_EENSR_INS5_IJNSA_ILi16EEESB_EEENS5_IJSC_S1I_EEEEEEEEfSH_fSH_NS1D_6fusion15FusionCallbacksIS1H_NS1Q_17LinearCombinationIffffLNS_15FloatRoundStyleE2EEES1J_S1P_JEEENS4_5SM1004TMEM4LOAD26SM100_TMEM_LOAD_32dp32b16xENS4_13SM90_TMA_LOADENS10_INS11_ILi2ELi4ELi3EEES14_NSR_INS5_IJS15_S1L_EEENS5_IJS1L_SC_EEEEEEENS4_39AutoVectorizingCopyWithAssumedAlignmentILi128EEENS4_14SM90_TMA_STOREES25_S27_S27_EEEvvEEEEvNT_6ParamsE)
        /*0044*/ 	.word	0x00000000
.L_29:


//--------------------- .nv.compat                --------------------------
	.section	.nv.compat,"",@"SHT_CUDA_COMPAT_INFO"
	.align	4
        /*0000*/ 	.byte	0x02, 0x09, 0x01, 0x00, 0x02, 0x02, 0x02, 0x00, 0x02, 0x05, 0x05, 0x00, 0x03, 0x07, 0x01, 0x01
        /*0010*/ 	.byte	0x02, 0x03, 0x01, 0x00, 0x02, 0x06, 0x01, 0x00, 0x04, 0x0b, 0x08, 0x00, 0x09, 0x00, 0x00, 0x00
        /*0020*/ 	.byte	0x00, 0x00, 0x00, 0x00


//--------------------- .nv.info._ZN7cutlass13device_kernelINS_4gemm6kernel13GemmUniversalIN4cute5tupleIJiiiiEEENS1_10collective13CollectiveMmaINS1_35MainloopSm100TmaUmmaWarpSpecializedILi3ELi2ELi4ENS5_IJNS4_1CILi2EEENSA_ILi1EEESC_EEEEENS5_IJNSA_ILi128EEESF_SF_EEEfNS5_IJlSC_lEEEfSH_NS4_8TiledMMAINS4_8MMA_AtomIJNS4_23SM100_MMA_TF32_2x1SM_SSINS_10tfloat32_tESL_fLi128ELi128ELNS4_4UMMA5MajorE0ELSN_0ELNSM_7ScaleInE0ELSO_0EEEEEENS4_6LayoutINS5_IJSC_SC_SC_EEENS5_IJNSA_ILi0EEEST_ST_EEEEENS5_IJNS4_10UnderscoreESW_SW_EEEEENS4_18SM100_TMA_2SM_LOADENS4_14ComposedLayoutINS4_7SwizzleILi3ELi4ELi3EEENS4_18smem_ptr_flag_bitsILi32EEENSR_INS5_IJNSA_ILi8EEENSA_ILi32EEEEEENS5_IJS16_SC_EEEEEEEvNS4_8identityESZ_S1A_vS1B_EENS_8epilogue10collective18CollectiveEpilogueINS1D_23Sm100TmaWarpSpecializedILi4ELi2ELi16ELb1ELb0EEEJNS5_IJNSA_ILi64EEESF_SF_EEENS5_IJNSR_IS1I_SC_EENSR_INS5_IJNSA_ILi16EEESB_EEENS5_IJSC_S1I_EEEEEEEEfSH_fSH_NS1D_6fusion15FusionCallbacksIS1H_NS1Q_17LinearCombinationIffffLNS_15FloatRoundStyleE2EEES1J_S1P_JEEENS4_5SM1004TMEM4LOAD26SM100_TMEM_LOAD_32dp32b16xENS4_13SM90_TMA_LOADENS10_INS11_ILi2ELi4ELi3EEES14_NSR_INS5_IJS15_S1L_EEENS5_IJS1L_SC_EEEEEEENS4_39AutoVectorizingCopyWithAssumedAlignmentILi128EEENS4_14SM90_TMA_STOREES25_S27_S27_EEEvvEEEEvNT_6ParamsE --------------------------
	.section	.nv.info._ZN7cutlass13device_kernelINS_4gemm6kernel13GemmUniversalIN4cute5tupleIJiiiiEEENS1_10collective13CollectiveMmaINS1_35MainloopSm100TmaUmmaWarpSpecializedILi3ELi2ELi4ENS5_IJNS4_1CILi2EEENSA_ILi1EEESC_EEEEENS5_IJNSA_ILi128EEESF_SF_EEEfNS5_IJlSC_lEEEfSH_NS4_8TiledMMAINS4_8MMA_AtomIJNS4_23SM100_MMA_TF32_2x1SM_SSINS_10tfloat32_tESL_fLi128ELi128ELNS4_4UMMA5MajorE0ELSN_0ELNSM_7ScaleInE0ELSO_0EEEEEENS4_6LayoutINS5_IJSC_SC_SC_EEENS5_IJNSA_ILi0EEEST_ST_EEEEENS5_IJNS4_10UnderscoreESW_SW_EEEEENS4_18SM100_TMA_2SM_LOADENS4_14ComposedLayoutINS4_7SwizzleILi3ELi4ELi3EEENS4_18smem_ptr_flag_bitsILi32EEENSR_INS5_IJNSA_ILi8EEENSA_ILi32EEEEEENS5_IJS16_SC_EEEEEEEvNS4_8identityESZ_S1A_vS1B_EENS_8epilogue10collective18CollectiveEpilogueINS1D_23Sm100TmaWarpSpecializedILi4ELi2ELi16ELb1ELb0EEEJNS5_IJNSA_ILi64EEESF_SF_EEENS5_IJNSR_IS1I_SC_EENSR_INS5_IJNSA_ILi16EEESB_EEENS5_IJSC_S1I_EEEEEEEEfSH_fSH_NS1D_6fusion15FusionCallbacksIS1H_NS1Q_17LinearCombinationIffffLNS_15FloatRoundStyleE2EEES1J_S1P_JEEENS4_5SM1004TMEM4LOAD26SM100_TMEM_LOAD_32dp32b16xENS4_13SM90_TMA_LOADENS10_INS11_ILi2ELi4ELi3EEES14_NSR_INS5_IJS15_S1L_EEENS5_IJS1L_SC_EEEEEEENS4_39AutoVectorizingCopyWithAssumedAlignmentILi128EEENS4_14SM90_TMA_STOREES25_S27_S27_EEEvvEEEEvNT_6ParamsE,"",@"SHT_CUDA_INFO"
	.sectionflags	@""
	.align	4


	//----- nvinfo : EIATTR_CUDA_API_VERSION
	.align		4
        /*0000*/ 	.byte	0x04, 0x37
        /*0002*/ 	.short	(.L_31 - .L_30)
.L_30:
        /*0004*/ 	.word	0x00000082


	//----- nvinfo : EIATTR_KPARAM_INFO
	.align		4
.L_31:
        /*0008*/ 	.byte	0x04, 0x17
        /*000a*/ 	.short	(.L_33 - .L_32)
.L_32:
        /*000c*/ 	.word	0x00000000
        /*0010*/ 	.short	0x0000
        /*0012*/ 	.short	0x0000
        /*0014*/ 	.byte	0x00, 0xf0, 0x01, 0x20


	//----- nvinfo : EIATTR_AT_ENTRY_FRAGMENTS
	.align		4
.L_33:
        /*0018*/ 	.byte	0x04, 0x4f
        /*001a*/ 	.short	(.L_35 - .L_34)


	//   ....[0]....
.L_34:
        /*001c*/ 	.word	0x00000007


	//----- nvinfo : EIATTR_RESERVED_SMEM_USED
	.align		4
.L_35:
        /*0020*/ 	.byte	0x01, 0x41
	.zero		2


	//----- nvinfo : EIATTR_SPARSE_MMA_MASK
	.align		4
        /*0024*/ 	.byte	0x03, 0x50
        /*0026*/ 	.short	0x0000


	//----- nvinfo : EIATTR_TCGEN05_2CTA_USED
	.align		4
        /*0028*/ 	.byte	0x01, 0x52
	.zero		2


	//----- nvinfo : EIATTR_MAXREG_COUNT
	.align		4
        /*002c*/ 	.byte	0x03, 0x1b
        /*002e*/ 	.short	0x00ff


	//----- nvinfo : EIATTR_NUM_BARRIERS
	.align		4
        /*0030*/ 	.byte	0x02, 0x4c
        /*0032*/ 	.byte	0x07
	.zero		1


	//----- nvinfo : EIATTR_EXTERNS
	.align		4
        /*0034*/ 	.byte	0x04, 0x0f
        /*0036*/ 	.short	(.L_37 - .L_36)


	//   ....[0]....
	.align		4
.L_36:
        /*0038*/ 	.word	index@(__assertfail)


	//----- nvinfo : EIATTR_MERCURY_ISA_VERSION
	.align		4
.L_37:
        /*003c*/ 	.byte	0x03, 0x5f
        /*003e*/ 	.short	0x0101


	//----- nvinfo : EIATTR_INT_WARP_WIDE_INSTR_OFFSETS
	.align		4
        /*0040*/ 	.byte	0x04, 0x31
        /*0042*/ 	.short	(.L_39 - .L_38)


	//   ....[0]....
.L_38:
        /*0044*/ 	.word	0x00000d20


	//   ....[1]....
        /*0048*/ 	.word	0x00000dc0


	//   ....[2]....
        /*004c*/ 	.word	0x00002580


	//   ....[3]....
        /*0050*/ 	.word	0x000049a0


	//   ....[4]....
        /*0054*/ 	.word	0x000049d0


	//   ....[5]....
        /*0058*/ 	.word	0x000049f0


	//   ....[6]....
        /*005c*/ 	.word	0x00005320


	//   ....[7]....
        /*0060*/ 	.word	0x00005340


	//   ....[8]....
        /*0064*/ 	.word	0x000053d0


	//   ....[9]....
        /*0068*/ 	.word	0x000054e0


	//   ....[10]....
        /*006c*/ 	.word	0x00005500


	//   ....[11]....
        /*0070*/ 	.word	0x000055c0


	//   ....[12]....
        /*0074*/ 	.word	0x000056d0


	//   ....[13]....
        /*0078*/ 	.word	0x000056f0


	//   ....[14]....
        /*007c*/ 	.word	0x000057f0


	//   ....[15]....
        /*0080*/ 	.word	0x000059a0


	//   ....[16]....
        /*0084*/ 	.word	0x000059b0


	//   ....[17]....
        /*0088*/ 	.word	0x00005ad0


	//----- nvinfo : EIATTR_COOP_GROUP_MASK_REGIDS
	.align		4
.L_39:
        /*008c*/ 	.byte	0x04, 0x29
        /*008e*/ 	.short	(.L_41 - .L_40)


	//   ....[0]....
.L_40:
        /*0090*/ 	.word	0xffffffff


	//   ....[1]....
        /*0094*/ 	.word	0xffffffff


	//   ....[2]....
        /*0098*/ 	.word	0xffffffff


	//   ....[3]....
        /*009c*/ 	.word	0xffffffff


	//   ....[4]....
        /*00a0*/ 	.word	0xffffffff


	//   ....[5]....
        /*00a4*/ 	.word	0xffffffff


	//   ....[6]....
        /*00a8*/ 	.word	0xffffffff


	//   ....[7]....
        /*00ac*/ 	.word	0xffffffff


	//   ....[8]....
        /*00b0*/ 	.word	0xffffffff


	//   ....[9]....
        /*00b4*/ 	.word	0xffffffff


	//   ....[10]....
        /*00b8*/ 	.word	0xffffffff


	//   ....[11]....
        /*00bc*/ 	.word	0xffffffff


	//   ....[12]....
        /*00c0*/ 	.word	0xffffffff


	//   ....[13]....
        /*00c4*/ 	.word	0xffffffff


	//----- nvinfo : EIATTR_COOP_GROUP_INSTR_OFFSETS
	.align		4
.L_41:
        /*00c8*/ 	.byte	0x04, 0x28
        /*00ca*/ 	.short	(.L_43 - .L_42)


	//   ....[0]....
.L_42:
        /*00cc*/ 	.word	0x000000e0


	//   ....[1]....
        /*00d0*/ 	.word	0x00000520


	//   ....[2]....
        /*00d4*/ 	.word	0x00000690


	//   ....[3]....
        /*00d8*/ 	.word	0x00000820


	//   ....[4]....
        /*00dc*/ 	.word	0x00000910


	//   ....[5]....
        /*00e0*/ 	.word	0x00000a70


	//   ....[6]....
        /*00e4*/ 	.word	0x00000c00


	//   ....[7]....
        /*00e8*/ 	.word	0x00000e40


	//   ....[8]....
        /*00ec*/ 	.word	0x00002460


	//   ....[9]....
        /*00f0*/ 	.word	0x000031b0


	//   ....[10]....
        /*00f4*/ 	.word	0x000036c0


	//   ....[11]....
        /*00f8*/ 	.word	0x00003960


	//   ....[12]....
        /*00fc*/ 	.word	0x00004890


	//   ....[13]....
        /*0100*/ 	.word	0x00004ab0


	//----- nvinfo : EIATTR_VRC_CTA_INIT_COUNT
	.align		4
.L_43:
        /*0104*/ 	.byte	0x02, 0x4a
        /*0106*/ 	.byte	0x80
	.zero		1


	//----- nvinfo : EIATTR_SYSCALL_OFFSETS
	.align		4
        /*0108*/ 	.byte	0x04, 0x46
        /*010a*/ 	.short	(.L_45 - .L_44)


	//   ....[0]....
.L_44:
        /*010c*/ 	.word	0x00006630


	//   ....[1]....
        /*0110*/ 	.word	0x00006720


	//   ....[2]....
        /*0114*/ 	.word	0x00006e90


	//   ....[3]....
        /*0118*/ 	.word	0x00007650


	//   ....[4]....
        /*011c*/ 	.word	0x00007df0


	//   ....[5]....
        /*0120*/ 	.word	0x00008590


	//----- nvinfo : EIATTR_MBARRIER_INSTR_OFFSETS
	.align		4
.L_45:
        /*0124*/ 	.byte	0x04, 0x39
        /*0126*/ 	.short	(.L_47 - .L_46)


	//   ....[0]....
.L_46:
        /*0128*/ 	.word	0x00000620
        /*012c*/ 	.word	0x000000ff
        /*0130*/ 	.word	0x00000000
        /*0134*/ 	.short	0x0100
        /*0136*/ 	.byte	0x04
	.zero		1


	//   ....[1]....
        /*0138*/ 	.word	0x00000630
        /*013c*/ 	.word	0x000000ff
        /*0140*/ 	.word	0x00000018
        /*0144*/ 	.short	0x0100
        /*0146*/ 	.byte	0x04
	.zero		1


	//   ....[2]....
        /*0148*/ 	.word	0x00000640
        /*014c*/ 	.word	0x000000ff
        /*0150*/ 	.word	0x00000008
        /*0154*/ 	.short	0x0100
        /*0156*/ 	.byte	0x04
	.zero		1


	//   ....[3]....
        /*0158*/ 	.word	0x00000650
        /*015c*/ 	.word	0x000000ff
        /*0160*/ 	.word	0x00000020
        /*0164*/ 	.short	0x0100
        /*0166*/ 	.byte	0x04
	.zero		1


	//   ....[4]....
        /*0168*/ 	.word	0x00000660
        /*016c*/ 	.word	0x000000ff
        /*0170*/ 	.word	0x00000010
        /*0174*/ 	.short	0x0100
        /*0176*/ 	.byte	0x04
	.zero		1


	//   ....[5]....
        /*0178*/ 	.word	0x00000670
        /*017c*/ 	.word	0x000000ff
        /*0180*/ 	.word	0x00000028
        /*0184*/ 	.short	0x0100
        /*0186*/ 	.byte	0x04
	.zero		1


	//   ....[6]....
        /*0188*/ 	.word	0x00000790
        /*018c*/ 	.word	0x000000ff
        /*0190*/ 	.word	0x00000030
        /*0194*/ 	.short	0x0100
        /*0196*/ 	.byte	0x04
	.zero		1


	//   ....[7]....
        /*0198*/ 	.word	0x000007a0
        /*019c*/ 	.word	0x000000ff
        /*01a0*/ 	.word	0x00000050
        /*01a4*/ 	.short	0x0100
        /*01a6*/ 	.byte	0x04
	.zero		1


	//   ....[8]....
        /*01a8*/ 	.word	0x000007b0
        /*01ac*/ 	.word	0x000000ff
        /*01b0*/ 	.word	0x00000038
        /*01b4*/ 	.short	0x0100
        /*01b6*/ 	.byte	0x04
	.zero		1


	//   ....[9]....
        /*01b8*/ 	.word	0x000007c0
        /*01bc*/ 	.word	0x000000ff
        /*01c0*/ 	.word	0x00000058
        /*01c4*/ 	.short	0x0100
        /*01c6*/ 	.byte	0x04
	.zero		1


	//   ....[10]....
        /*01c8*/ 	.word	0x000007d0
        /*01cc*/ 	.word	0x000000ff
        /*01d0*/ 	.word	0x00000040
        /*01d4*/ 	.short	0x0100
        /*01d6*/ 	.byte	0x04
	.zero		1


	//   ....[11]....
        /*01d8*/ 	.word	0x000007e0
        /*01dc*/ 	.word	0x000000ff
        /*01e0*/ 	.word	0x00000060
        /*01e4*/ 	.short	0x0100
        /*01e6*/ 	.byte	0x04
	.zero		1


	//   ....[12]....
        /*01e8*/ 	.word	0x000007f0
        /*01ec*/ 	.word	0x000000ff
        /*01f0*/ 	.word	0x00000048
        /*01f4*/ 	.short	0x0100
        /*01f6*/ 	.byte	0x04
	.zero		1


	//   ....[13]....
        /*01f8*/ 	.word	0x00000800
        /*01fc*/ 	.word	0x000000ff
        /*0200*/ 	.word	0x00000068
        /*0204*/ 	.short	0x0100
        /*0206*/ 	.byte	0x04
	.zero		1


	//   ....[14]....
        /*0208*/ 	.word	0x000008e0
        /*020c*/ 	.word	0x000000ff
        /*0210*/ 	.word	0x00000070
        /*0214*/ 	.short	0x0100
        /*0216*/ 	.byte	0x06
	.zero		1


	//   ....[15]....
        /*0218*/ 	.word	0x000008f0
        /*021c*/ 	.word	0x000000ff
        /*0220*/ 	.word	0x00000078
        /*0224*/ 	.short	0x0100
        /*0226*/ 	.byte	0x06
	.zero		1


	//   ....[16]....
        /*0228*/ 	.word	0x00000a20
        /*022c*/ 	.word	0x000000ff
        /*0230*/ 	.word	0x00000080
        /*0234*/ 	.short	0x0100
        /*0236*/ 	.byte	0x06
	.zero		1


	//   ....[17]....
        /*0238*/ 	.word	0x00000a30
        /*023c*/ 	.word	0x000000ff
        /*0240*/ 	.word	0x00000090
        /*0244*/ 	.short	0x0100
        /*0246*/ 	.byte	0x06
	.zero		1


	//   ....[18]....
        /*0248*/ 	.word	0x00000a40
        /*024c*/ 	.word	0x000000ff
        /*0250*/ 	.word	0x00000088
        /*0254*/ 	.short	0x0100
        /*0256*/ 	.byte	0x06
	.zero		1


	//   ....[19]....
        /*0258*/ 	.word	0x00000a50
        /*025c*/ 	.word	0x000000ff
        /*0260*/ 	.word	0x00000098
        /*0264*/ 	.short	0x0100
        /*0266*/ 	.byte	0x06
	.zero		1


	//   ....[20]....
        /*0268*/ 	.word	0x00000b70
        /*026c*/ 	.word	0x000000ff
        /*0270*/ 	.word	0x000000a0
        /*0274*/ 	.short	0x0100
        /*0276*/ 	.byte	0x04
	.zero		1


	//   ....[21]....
        /*0278*/ 	.word	0x00000b80
        /*027c*/ 	.word	0x000000ff
        /*0280*/ 	.word	0x000000c0
        /*0284*/ 	.short	0x0100
        /*0286*/ 	.byte	0x04
	.zero		1


	//   ....[22]....
        /*0288*/ 	.word	0x00000b90
        /*028c*/ 	.word	0x000000ff
        /*0290*/ 	.word	0x000000a8
        /*0294*/ 	.short	0x0100
        /*0296*/ 	.byte	0x04
	.zero		1


	//   ....[23]....
        /*0298*/ 	.word	0x00000ba0
        /*029c*/ 	.word	0x000000ff
        /*02a0*/ 	.word	0x000000c8
        /*02a4*/ 	.short	0x0100
        /*02a6*/ 	.byte	0x04
	.zero		1


	//   ....[24]....
        /*02a8*/ 	.word	0x00000bb0
        /*02ac*/ 	.word	0x000000ff
        /*02b0*/ 	.word	0x000000b0
        /*02b4*/ 	.short	0x0100
        /*02b6*/ 	.byte	0x04
	.zero		1


	//   ....[25]....
        /*02b8*/ 	.word	0x00000bc0
        /*02bc*/ 	.word	0x000000ff
        /*02c0*/ 	.word	0x000000d0
        /*02c4*/ 	.short	0x0100
        /*02c6*/ 	.byte	0x04
	.zero		1


	//   ....[26]....
        /*02c8*/ 	.word	0x00000bd0
        /*02cc*/ 	.word	0x000000ff
        /*02d0*/ 	.word	0x000000b8
        /*02d4*/ 	.short	0x0100
        /*02d6*/ 	.byte	0x04
	.zero		1


	//   ....[27]....
        /*02d8*/ 	.word	0x00000be0
        /*02dc*/ 	.word	0x000000ff
        /*02e0*/ 	.word	0x000000d8
        /*02e4*/ 	.short	0x0100
        /*02e6*/ 	.byte	0x04
	.zero		1


	//   ....[28]....
        /*02e8*/ 	.word	0x00000cd0
        /*02ec*/ 	.word	0x000000ff
        /*02f0*/ 	.word	0x000000e0
        /*02f4*/ 	.short	0x0100
        /*02f6*/ 	.byte	0x04
	.zero		1


	//   ....[29]....
        /*02f8*/ 	.word	0x00000ce0
        /*02fc*/ 	.word	0x000000ff
        /*0300*/ 	.word	0x000000f0
        /*0304*/ 	.short	0x0100
        /*0306*/ 	.byte	0x04
	.zero		1


	//   ....[30]....
        /*0308*/ 	.word	0x00000cf0
        /*030c*/ 	.word	0x000000ff
        /*0310*/ 	.word	0x000000e8
        /*0314*/ 	.short	0x0100
        /*0316*/ 	.byte	0x04
	.zero		1


	//   ....[31]....
        /*0318*/ 	.word	0x00000d00
        /*031c*/ 	.word	0x000000ff
        /*0320*/ 	.word	0x000000f8
        /*0324*/ 	.short	0x0100
        /*0326*/ 	.byte	0x04
	.zero		1


	//   ....[32]....
        /*0328*/ 	.word	0x00000df0
        /*032c*/ 	.word	0x000000ff
        /*0330*/ 	.word	0x00000100
        /*0334*/ 	.short	0x0100
        /*0336*/ 	.byte	0x06
	.zero		1


	//   ....[33]....
        /*0338*/ 	.word	0x000017f0
        /*033c*/ 	.word	0x00000002
        /*0340*/ 	.word	0x000000f0
        /*0344*/ 	.short	0x010a
        /*0346*/ 	.byte	0xff
	.zero		1


	//   ....[34]....
        /*0348*/ 	.word	0x00001820
        /*034c*/ 	.word	0x00000002
        /*0350*/ 	.word	0x000000e0
        /*0354*/ 	.short	0x0101
        /*0356*/ 	.byte	0xff
	.zero		1


	//   ....[35]....
        /*0358*/ 	.word	0x000018f0
        /*035c*/ 	.word	0x000000ff
        /*0360*/ 	.word	0x00000018
        /*0364*/ 	.short	0x010a
        /*0366*/ 	.byte	0x04
	.zero		1


	//   ....[36]....
        /*0368*/ 	.word	0x000019e0
        /*036c*/ 	.word	0x000000ff
        /*0370*/ 	.word	0x00000018
        /*0374*/ 	.short	0x010a
        /*0376*/ 	.byte	0x0d
	.zero		1


	//   ....[37]....
        /*0378*/ 	.word	0x00001b40
        /*037c*/ 	.word	0x000000ff
        /*0380*/ 	.word	0x00000018
        /*0384*/ 	.short	0x010a
        /*0386*/ 	.byte	0x04
	.zero		1


	//   ....[38]....
        /*0388*/ 	.word	0x00001ee0
        /*038c*/ 	.word	0x000000ff
        /*0390*/ 	.word	0x00000078
        /*0394*/ 	.short	0x0101
        /*0396*/ 	.byte	0x15
	.zero		1


	//   ....[39]....
        /*0398*/ 	.word	0x00001f00
        /*039c*/ 	.word	0x000000ff
        /*03a0*/ 	.word	0x00000018
        /*03a4*/ 	.short	0x010a
        /*03a6*/ 	.byte	0x04
	.zero		1


	//   ....[40]....
        /*03a8*/ 	.word	0x00001f80
        /*03ac*/ 	.word	0x000000ff
        /*03b0*/ 	.word	0x00000018
        /*03b4*/ 	.short	0x010a
        /*03b6*/ 	.byte	0x0d
	.zero		1


	//   ....[41]....
        /*03b8*/ 	.word	0x000020c0
        /*03bc*/ 	.word	0x000000ff
        /*03c0*/ 	.word	0x00000018
        /*03c4*/ 	.short	0x010a
        /*03c6*/ 	.byte	0x04
	.zero		1


	//   ....[42]....
        /*03c8*/ 	.word	0x00002490
        /*03cc*/ 	.word	0x00000002
        /*03d0*/ 	.word	0x00000080
        /*03d4*/ 	.short	0x010a
        /*03d6*/ 	.byte	0xff
	.zero		1


	//   ....[43]....
        /*03d8*/ 	.word	0x00002550
        /*03dc*/ 	.word	0x00000002
        /*03e0*/ 	.word	0x00000000
        /*03e4*/ 	.short	0x0101
        /*03e6*/ 	.byte	0xff
	.zero		1


	//   ....[44]....
        /*03e8*/ 	.word	0x00002ab0
        /*03ec*/ 	.word	0x000000ff
        /*03f0*/ 	.word	0x00000000
        /*03f4*/ 	.short	0x010a
        /*03f6*/ 	.byte	0x04
	.zero		1


	//   ....[45]....
        /*03f8*/ 	.word	0x00002b40
        /*03fc*/ 	.word	0x000000ff
        /*0400*/ 	.word	0x00000000
        /*0404*/ 	.short	0x010a
        /*0406*/ 	.byte	0x05
	.zero		1


	//   ....[46]....
        /*0408*/ 	.word	0x00002be0
        /*040c*/ 	.word	0x00000000
        /*0410*/ 	.word	0x00000000
        /*0414*/ 	.short	0x010a
        /*0416*/ 	.byte	0xff
	.zero		1


	//   ....[47]....
        /*0418*/ 	.word	0x00002d10
        /*041c*/ 	.word	0x00000000
        /*0420*/ 	.word	0x000000e0
        /*0424*/ 	.short	0x010a
        /*0426*/ 	.byte	0xff
	.zero		1


	//   ....[48]....
        /*0428*/ 	.word	0x00002d80
        /*042c*/ 	.word	0x00000000
        /*0430*/ 	.word	0x00000000
        /*0434*/ 	.short	0x0101
        /*0436*/ 	.byte	0xff
	.zero		1


	//   ....[49]....
        /*0438*/ 	.word	0x00002da0
        /*043c*/ 	.word	0x000000ff
        /*0440*/ 	.word	0x00000090
        /*0444*/ 	.short	0x010a
        /*0446*/ 	.byte	0x04
	.zero		1


	//   ....[50]....
        /*0448*/ 	.word	0x00002ec0
        /*044c*/ 	.word	0x00000000
        /*0450*/ 	.word	0x00000080
        /*0454*/ 	.short	0x010a
        /*0456*/ 	.byte	0xff
	.zero		1


	//   ....[51]....
        /*0458*/ 	.word	0x00002fc0
        /*045c*/ 	.word	0x00000000
        /*0460*/ 	.word	0x00000000
        /*0464*/ 	.short	0x0101
        /*0466*/ 	.byte	0xff
	.zero		1


	//   ....[52]....
        /*0468*/ 	.word	0x00003050
        /*046c*/ 	.word	0x000000ff
        /*0470*/ 	.word	0x00000090
        /*0474*/ 	.short	0x0106
        /*0476*/ 	.byte	0x04
	.zero		1


	//   ....[53]....
        /*0478*/ 	.word	0x00003070
        /*047c*/ 	.word	0x000000ff
        /*0480*/ 	.word	0x00000090
        /*0484*/ 	.short	0x010a
        /*0486*/ 	.byte	0x04
	.zero		1


	//   ....[54]....
        /*0488*/ 	.word	0x00003100
        /*048c*/ 	.word	0x000000ff
        /*0490*/ 	.word	0x00000090
        /*0494*/ 	.short	0x0106
        /*0496*/ 	.byte	0x07
	.zero		1


	//   ....[55]....
        /*0498*/ 	.word	0x00003140
        /*049c*/ 	.word	0x00000000
        /*04a0*/ 	.word	0x00000090
        /*04a4*/ 	.short	0x010a
        /*04a6*/ 	.byte	0xff
	.zero		1


	//   ....[56]....
        /*04a8*/ 	.word	0x000033a0
        /*04ac*/ 	.word	0x000000ff
        /*04b0*/ 	.word	0x00000008
        /*04b4*/ 	.short	0x010a
        /*04b6*/ 	.byte	0x05
	.zero		1


	//   ....[57]....
        /*04b8*/ 	.word	0x000033c0
        /*04bc*/ 	.word	0x000000ff
        /*04c0*/ 	.word	0x00000008
        /*04c4*/ 	.short	0x010a
        /*04c6*/ 	.byte	0x05
	.zero		1


	//   ....[58]....
        /*04c8*/ 	.word	0x00003560
        /*04cc*/ 	.word	0x000000ff
        /*04d0*/ 	.word	0x00000008
        /*04d4*/ 	.short	0x010a
        /*04d6*/ 	.byte	0x05
	.zero		1


	//   ....[59]....
        /*04d8*/ 	.word	0x00003580
        /*04dc*/ 	.word	0x000000ff
        /*04e0*/ 	.word	0x00000008
        /*04e4*/ 	.short	0x010a
        /*04e6*/ 	.byte	0x05
	.zero		1


	//   ....[60]....
        /*04e8*/ 	.word	0x00003650
        /*04ec*/ 	.word	0x000000ff
        /*04f0*/ 	.word	0x00000000
        /*04f4*/ 	.short	0x0101
        /*04f6*/ 	.byte	0x04
	.zero		1


	//   ....[61]....
        /*04f8*/ 	.word	0x00003a10
        /*04fc*/ 	.word	0x00000000
        /*0500*/ 	.word	0x00000080
        /*0504*/ 	.short	0x010a
        /*0506*/ 	.byte	0xff
	.zero		1


	//   ....[62]....
        /*0508*/ 	.word	0x00003ad0
        /*050c*/ 	.word	0x00000000
        /*0510*/ 	.word	0x00000000
        /*0514*/ 	.short	0x0101
        /*0516*/ 	.byte	0xff
	.zero		1


	//   ....[63]....
        /*0518*/ 	.word	0x00003bc0
        /*051c*/ 	.word	0x000000ff
        /*0520*/ 	.word	0x00000000
        /*0524*/ 	.short	0x010a
        /*0526*/ 	.byte	0x04
	.zero		1


	//   ....[64]....
        /*0528*/ 	.word	0x00003bd0
        /*052c*/ 	.word	0x000000ff
        /*0530*/ 	.word	0x000000c0
        /*0534*/ 	.short	0x010a
        /*0536*/ 	.byte	0x07
	.zero		1


	//   ....[65]....
        /*0538*/ 	.word	0x00003c90
        /*053c*/ 	.word	0x000000ff
        /*0540*/ 	.word	0x00000000
        /*0544*/ 	.short	0x010a
        /*0546*/ 	.byte	0x05
	.zero		1


	//   ....[66]....
        /*0548*/ 	.word	0x00003de0
        /*054c*/ 	.word	0x000000ff
        /*0550*/ 	.word	0x00000000
        /*0554*/ 	.short	0x010a
        /*0556*/ 	.byte	0x07
	.zero		1


	//   ....[67]....
        /*0558*/ 	.word	0x00004550
        /*055c*/ 	.word	0x000000ff
        /*0560*/ 	.word	0x00000000
        /*0564*/ 	.short	0x010a
        /*0566*/ 	.byte	0x04
	.zero		1


	//   ....[68]....
        /*0568*/ 	.word	0x000045f0
        /*056c*/ 	.word	0x000000ff
        /*0570*/ 	.word	0x00000000
        /*0574*/ 	.short	0x010a
        /*0576*/ 	.byte	0x05
	.zero		1


	//   ....[69]....
        /*0578*/ 	.word	0x00004680
        /*057c*/ 	.word	0x000000ff
        /*0580*/ 	.word	0x00000000
        /*0584*/ 	.short	0x010a
        /*0586*/ 	.byte	0x05
	.zero		1


	//   ....[70]....
        /*0588*/ 	.word	0x00004720
        /*058c*/ 	.word	0x00000000
        /*0590*/ 	.word	0x00000000
        /*0594*/ 	.short	0x010a
        /*0596*/ 	.byte	0xff
	.zero		1


	//   ....[71]....
        /*0598*/ 	.word	0x00004760
        /*059c*/ 	.word	0x00000000
        /*05a0*/ 	.word	0x00000000
        /*05a4*/ 	.short	0x010a
        /*05a6*/ 	.byte	0xff
	.zero		1


	//   ....[72]....
        /*05a8*/ 	.word	0x000047e0
        /*05ac*/ 	.word	0x000000ff
        /*05b0*/ 	.word	0x00000000
        /*05b4*/ 	.short	0x0101
        /*05b6*/ 	.byte	0x04
	.zero		1


	//   ....[73]....
        /*05b8*/ 	.word	0x00004820
        /*05bc*/ 	.word	0x000000ff
        /*05c0*/ 	.word	0x00000100
        /*05c4*/ 	.short	0x010a
        /*05c6*/ 	.byte	0x3e
	.zero		1


	//   ....[74]....
        /*05c8*/ 	.word	0x00004880
        /*05cc*/ 	.word	0x000000ff
        /*05d0*/ 	.word	0x00000000
        /*05d4*/ 	.short	0x0101
        /*05d6*/ 	.byte	0x04
	.zero		1


	//   ....[75]....
        /*05d8*/ 	.word	0x00004cd0
        /*05dc*/ 	.word	0x00000000
        /*05e0*/ 	.word	0x00000080
        /*05e4*/ 	.short	0x010a
        /*05e6*/ 	.byte	0xff
	.zero		1


	//   ....[76]....
        /*05e8*/ 	.word	0x00004d90
        /*05ec*/ 	.word	0x00000000
        /*05f0*/ 	.word	0x00000000
        /*05f4*/ 	.short	0x0101
        /*05f6*/ 	.byte	0xff
	.zero		1


	//   ....[77]....
        /*05f8*/ 	.word	0x000050b0
        /*05fc*/ 	.word	0x000000ff
        /*0600*/ 	.word	0x00000078
        /*0604*/ 	.short	0x010a
        /*0606*/ 	.byte	0x04
	.zero		1


	//   ....[78]....
        /*0608*/ 	.word	0x000052a0
        /*060c*/ 	.word	0x000000ff
        /*0610*/ 	.word	0x00000050
        /*0614*/ 	.short	0x010a
        /*0616*/ 	.byte	0x04
	.zero		1


	//   ....[79]....
        /*0618*/ 	.word	0x00005490
        /*061c*/ 	.word	0x000000ff
        /*0620*/ 	.word	0x00000030
        /*0624*/ 	.short	0x010b
        /*0626*/ 	.byte	0x04
	.zero		1


	//   ....[80]....
        /*0628*/ 	.word	0x000054a0
        /*062c*/ 	.word	0x000000ff
        /*0630*/ 	.word	0x00000000
        /*0634*/ 	.short	0x0101
        /*0636*/ 	.byte	0x05
	.zero		1


	//   ....[81]....
        /*0638*/ 	.word	0x000054b0
        /*063c*/ 	.word	0x000000ff
        /*0640*/ 	.word	0x00000058
        /*0644*/ 	.short	0x010a
        /*0646*/ 	.byte	0x04
	.zero		1


	//   ....[82]....
        /*0648*/ 	.word	0x00005670
        /*064c*/ 	.word	0x000000ff
        /*0650*/ 	.word	0x00000038
        /*0654*/ 	.short	0x010b
        /*0656*/ 	.byte	0x04
	.zero		1


	//   ....[83]....
        /*0658*/ 	.word	0x00005680
        /*065c*/ 	.word	0x000000ff
        /*0660*/ 	.word	0x00000000
        /*0664*/ 	.short	0x0101
        /*0666*/ 	.byte	0x05
	.zero		1


	//   ....[84]....
        /*0668*/ 	.word	0x00005690
        /*066c*/ 	.word	0x000000ff
        /*0670*/ 	.word	0x00000060
        /*0674*/ 	.short	0x010a
        /*0676*/ 	.byte	0x04
	.zero		1


	//   ....[85]....
        /*0678*/ 	.word	0x00005880
        /*067c*/ 	.word	0x000000ff
        /*0680*/ 	.word	0x00000040
        /*0684*/ 	.short	0x010b
        /*0686*/ 	.byte	0x04
	.zero		1


	//   ....[86]....
        /*0688*/ 	.word	0x000058f0
        /*068c*/ 	.word	0x000000ff
        /*0690*/ 	.word	0x00000000
        /*0694*/ 	.short	0x0101
        /*0696*/ 	.byte	0x05
	.zero		1


	//   ....[87]....
        /*0698*/ 	.word	0x00005900
        /*069c*/ 	.word	0x000000ff
        /*06a0*/ 	.word	0x00000068
        /*06a4*/ 	.short	0x010a
        /*06a6*/ 	.byte	0x04
	.zero		1


	//   ....[88]....
        /*06a8*/ 	.word	0x00005ba0
        /*06ac*/ 	.word	0x000000ff
        /*06b0*/ 	.word	0x00000048
        /*06b4*/ 	.short	0x010b
        /*06b6*/ 	.byte	0x04
	.zero		1


	//   ....[89]....
        /*06b8*/ 	.word	0x00005bc0
        /*06bc*/ 	.word	0x000000ff
        /*06c0*/ 	.word	0x00000000
        /*06c4*/ 	.short	0x0101
        /*06c6*/ 	.byte	0x0d
	.zero		1


	//   ....[90]....
        /*06c8*/ 	.word	0x00005bf0
        /*06cc*/ 	.word	0x000000ff
        /*06d0*/ 	.word	0x00000050
        /*06d4*/ 	.short	0x010a
        /*06d6*/ 	.byte	0x04
	.zero		1


	//   ....[91]....
        /*06d8*/ 	.word	0x00005c10
        /*06dc*/ 	.word	0x000000ff
        /*06e0*/ 	.word	0x00000058
        /*06e4*/ 	.short	0x010a
        /*06e6*/ 	.byte	0x04
	.zero		1


	//   ....[92]....
        /*06e8*/ 	.word	0x00005c30
        /*06ec*/ 	.word	0x000000ff
        /*06f0*/ 	.word	0x00000060
        /*06f4*/ 	.short	0x010a
        /*06f6*/ 	.byte	0x04
	.zero		1


	//   ....[93]....
        /*06f8*/ 	.word	0x00005c70
        /*06fc*/ 	.word	0x00000000
        /*0700*/ 	.word	0x00000068
        /*0704*/ 	.short	0x010a
        /*0706*/ 	.byte	0xff
	.zero		1


	//   ....[94]....
        /*0708*/ 	.word	0x00005ff0
        /*070c*/ 	.word	0x00000000
        /*0710*/ 	.word	0x00000080
        /*0714*/ 	.short	0x010a
        /*0716*/ 	.byte	0xff
	.zero		1


	//   ....[95]....
        /*0718*/ 	.word	0x00006100
        /*071c*/ 	.word	0x00000000
        /*0720*/ 	.word	0x00000000
        /*0724*/ 	.short	0x0101
        /*0726*/ 	.byte	0xff
	.zero		1


	//   ....[96]....
        /*0728*/ 	.word	0x00006b50
        /*072c*/ 	.word	0x000000ff
        /*0730*/ 	.word	0x00000030
        /*0734*/ 	.short	0x010a
        /*0736*/ 	.byte	0x24
	.zero		1


	//   ....[97]....
        /*0738*/ 	.word	0x00006b90
        /*073c*/ 	.word	0x00000054
        /*0740*/ 	.word	0x000000a0
        /*0744*/ 	.short	0x010a
        /*0746*/ 	.byte	0xff
	.zero		1


	//   ....[98]....
        /*0748*/ 	.word	0x00006c80
        /*074c*/ 	.word	0x000000ff
        /*0750*/ 	.word	0x00000030
        /*0754*/ 	.short	0x010a
        /*0756*/ 	.byte	0x24
	.zero		1


	//   ....[99]....
        /*0758*/ 	.word	0x00006d70
        /*075c*/ 	.word	0x00000054
        /*0760*/ 	.word	0x000000a0
        /*0764*/ 	.short	0x010a
        /*0766*/ 	.byte	0xff
	.zero		1


	//   ....[100]....
        /*0768*/ 	.word	0x00007380
        /*076c*/ 	.word	0x00000000
        /*0770*/ 	.word	0x00000000
        /*0774*/ 	.short	0x0101
        /*0776*/ 	.byte	0xff
	.zero		1


	//   ....[101]....
        /*0778*/ 	.word	0x00007390
        /*077c*/ 	.word	0x00000002
        /*0780*/ 	.word	0x00000030
        /*0784*/ 	.short	0x010a
        /*0786*/ 	.byte	0xff
	.zero		1


	//   ....[102]....
        /*0788*/ 	.word	0x00007470
        /*078c*/ 	.word	0x00000002
        /*0790*/ 	.word	0x00000030
        /*0794*/ 	.short	0x010a
        /*0796*/ 	.byte	0xff
	.zero		1


	//   ....[103]....
        /*0798*/ 	.word	0x00007b20
        /*079c*/ 	.word	0x00000010
        /*07a0*/ 	.word	0x00000000
        /*07a4*/ 	.short	0x0101
        /*07a6*/ 	.byte	0xff
	.zero		1


	//   ....[104]....
        /*07a8*/ 	.word	0x00007b40
        /*07ac*/ 	.word	0x00000000
        /*07b0*/ 	.word	0x00000030
        /*07b4*/ 	.short	0x010a
        /*07b6*/ 	.byte	0xff
	.zero		1


	//   ....[105]....
        /*07b8*/ 	.word	0x00007c10
        /*07bc*/ 	.word	0x00000000
        /*07c0*/ 	.word	0x00000030
        /*07c4*/ 	.short	0x010a
        /*07c6*/ 	.byte	0xff
	.zero		1


	//   ....[106]....
        /*07c8*/ 	.word	0x000082c0
        /*07cc*/ 	.word	0x00000010
        /*07d0*/ 	.word	0x00000000
        /*07d4*/ 	.short	0x0101
        /*07d6*/ 	.byte	0xff
	.zero		1


	//   ....[107]....
        /*07d8*/ 	.word	0x000082e0
        /*07dc*/ 	.word	0x00000000
        /*07e0*/ 	.word	0x00000030
        /*07e4*/ 	.short	0x010a
        /*07e6*/ 	.byte	0xff
	.zero		1


	//   ....[108]....
        /*07e8*/ 	.word	0x000083b0
        /*07ec*/ 	.word	0x00000000
        /*07f0*/ 	.word	0x00000030
        /*07f4*/ 	.short	0x010a
        /*07f6*/ 	.byte	0xff
	.zero		1


	//   ....[109]....
        /*07f8*/ 	.word	0x00008620
        /*07fc*/ 	.word	0x00000054
        /*0800*/ 	.word	0x00000000
        /*0804*/ 	.short	0x0101
        /*0806*/ 	.byte	0xff
	.zero		1


	//   ....[110]....
        /*0808*/ 	.word	0x00008ab0
        /*080c*/ 	.word	0x00000000
        /*0810*/ 	.word	0x00000000
        /*0814*/ 	.short	0x0101
        /*0816*/ 	.byte	0xff
	.zero		1


	//   ....[111]....
        /*0818*/ 	.word	0x00008d20
        /*081c*/ 	.word	0x000000ff
        /*0820*/ 	.word	0x00000000
        /*0824*/ 	.short	0x0101
        /*0826*/ 	.byte	0x04
	.zero		1


	//   ....[112]....
        /*0828*/ 	.word	0x00008d40
        /*082c*/ 	.word	0x00000002
        /*0830*/ 	.word	0x000000f0
        /*0834*/ 	.short	0x010a
        /*0836*/ 	.byte	0xff
	.zero		1


	//   ....[113]....
        /*0838*/ 	.word	0x00008da0
        /*083c*/ 	.word	0x00000002
        /*0840*/ 	.word	0x00000018
        /*0844*/ 	.short	0x010a
        /*0846*/ 	.byte	0xff
	.zero		1


	//   ....[114]....
        /*0848*/ 	.word	0x00008e00
        /*084c*/ 	.word	0x00000002
        /*0850*/ 	.word	0x00000018
        /*0854*/ 	.short	0x010a
        /*0856*/ 	.byte	0xff
	.zero		1


	//   ....[115]....
        /*0858*/ 	.word	0x00008e50
        /*085c*/ 	.word	0x00000002
        /*0860*/ 	.word	0x00000080
        /*0864*/ 	.short	0x010a
        /*0866*/ 	.byte	0xff
	.zero		1


	//   ....[116]....
        /*0868*/ 	.word	0x00008eb0
        /*086c*/ 	.word	0x00000000
        /*0870*/ 	.word	0x00000000
        /*0874*/ 	.short	0x010a
        /*0876*/ 	.byte	0xff
	.zero		1


	//   ....[117]....
        /*0878*/ 	.word	0x00008f10
        /*087c*/ 	.word	0x00000000
        /*0880*/ 	.word	0x00000000
        /*0884*/ 	.short	0x010a
        /*0886*/ 	.byte	0xff
	.zero		1


	//   ....[118]....
        /*0888*/ 	.word	0x00008f60
        /*088c*/ 	.word	0x00000000
        /*0890*/ 	.word	0x000000e0
        /*0894*/ 	.short	0x010a
        /*0896*/ 	.byte	0xff
	.zero		1


	//   ....[119]....
        /*0898*/ 	.word	0x00008fc0
        /*089c*/ 	.word	0x00000000
        /*08a0*/ 	.word	0x00000090
        /*08a4*/ 	.short	0x010a
        /*08a6*/ 	.byte	0xff
	.zero		1


	//   ....[120]....
        /*08a8*/ 	.word	0x00009010
        /*08ac*/ 	.word	0x00000000
        /*08b0*/ 	.word	0x00000080
        /*08b4*/ 	.short	0x010a
        /*08b6*/ 	.byte	0xff
	.zero		1


	//   ....[121]....
        /*08b8*/ 	.word	0x00009070
        /*08bc*/ 	.word	0x00000000
        /*08c0*/ 	.word	0x00000090
        /*08c4*/ 	.short	0x010a
        /*08c6*/ 	.byte	0xff
	.zero		1


	//   ....[122]....
        /*08c8*/ 	.word	0x000090d0
        /*08cc*/ 	.word	0x00000004
        /*08d0*/ 	.word	0x00000008
        /*08d4*/ 	.short	0x010a
        /*08d6*/ 	.byte	0xff
	.zero		1


	//   ....[123]....
        /*08d8*/ 	.word	0x000091b0
        /*08dc*/ 	.word	0x00000002
        /*08e0*/ 	.word	0x00000008
        /*08e4*/ 	.short	0x010a
        /*08e6*/ 	.byte	0xff
	.zero		1


	//   ....[124]....
        /*08e8*/ 	.word	0x00009200
        /*08ec*/ 	.word	0x00000000
        /*08f0*/ 	.word	0x00000080
        /*08f4*/ 	.short	0x010a
        /*08f6*/ 	.byte	0xff
	.zero		1


	//   ....[125]....
        /*08f8*/ 	.word	0x00009270
        /*08fc*/ 	.word	0x00000000
        /*0900*/ 	.word	0x000000c0
        /*0904*/ 	.short	0x010a
        /*0906*/ 	.byte	0xff
	.zero		1


	//   ....[126]....
        /*0908*/ 	.word	0x000092d0
        /*090c*/ 	.word	0x00000000
        /*0910*/ 	.word	0x00000000
        /*0914*/ 	.short	0x010a
        /*0916*/ 	.byte	0xff
	.zero		1


	//   ....[127]....
        /*0918*/ 	.word	0x00009330
        /*091c*/ 	.word	0x00000000
        /*0920*/ 	.word	0x00000000
        /*0924*/ 	.short	0x010a
        /*0926*/ 	.byte	0xff
	.zero		1


	//   ....[128]....
        /*0928*/ 	.word	0x00009390
        /*092c*/ 	.word	0x00000000
        /*0930*/ 	.word	0x00000000
        /*0934*/ 	.short	0x010a
        /*0936*/ 	.byte	0xff
	.zero		1


	//   ....[129]....
        /*0938*/ 	.word	0x000093f0
        /*093c*/ 	.word	0x00000000
        /*0940*/ 	.word	0x00000000
        /*0944*/ 	.short	0x010a
        /*0946*/ 	.byte	0xff
	.zero		1


	//   ....[130]....
        /*0948*/ 	.word	0x00009450
        /*094c*/ 	.word	0x00000000
        /*0950*/ 	.word	0x00000100
        /*0954*/ 	.short	0x010a
        /*0956*/ 	.byte	0xff
	.zero		1


	//   ....[131]....
        /*0958*/ 	.word	0x000094a0
        /*095c*/ 	.word	0x00000000
        /*0960*/ 	.word	0x00000080
        /*0964*/ 	.short	0x010a
        /*0966*/ 	.byte	0xff
	.zero		1


	//   ....[132]....
        /*0968*/ 	.word	0x00009500
        /*096c*/ 	.word	0x00000000
        /*0970*/ 	.word	0x00000078
        /*0974*/ 	.short	0x010a
        /*0976*/ 	.byte	0xff
	.zero		1


	//   ....[133]....
        /*0978*/ 	.word	0x00009560
        /*097c*/ 	.word	0x00000000
        /*0980*/ 	.word	0x00000050
        /*0984*/ 	.short	0x010a
        /*0986*/ 	.byte	0xff
	.zero		1


	//   ....[134]....
        /*0988*/ 	.word	0x000095c0
        /*098c*/ 	.word	0x00000000
        /*0990*/ 	.word	0x00000058
        /*0994*/ 	.short	0x010a
        /*0996*/ 	.byte	0xff
	.zero		1


	//   ....[135]....
        /*0998*/ 	.word	0x00009620
        /*099c*/ 	.word	0x00000000
        /*09a0*/ 	.word	0x00000060
        /*09a4*/ 	.short	0x010a
        /*09a6*/ 	.byte	0xff
	.zero		1


	//   ....[136]....
        /*09a8*/ 	.word	0x00009680
        /*09ac*/ 	.word	0x00000000
        /*09b0*/ 	.word	0x00000068
        /*09b4*/ 	.short	0x010a
        /*09b6*/ 	.byte	0xff
	.zero		1


	//   ....[137]....
        /*09b8*/ 	.word	0x000096e0
        /*09bc*/ 	.word	0x00000000
        /*09c0*/ 	.word	0x00000050
        /*09c4*/ 	.short	0x010a
        /*09c6*/ 	.byte	0xff
	.zero		1


	//   ....[138]....
        /*09c8*/ 	.word	0x00009740
        /*09cc*/ 	.word	0x00000000
        /*09d0*/ 	.word	0x00000058
        /*09d4*/ 	.short	0x010a
        /*09d6*/ 	.byte	0xff
	.zero		1


	//   ....[139]....
        /*09d8*/ 	.word	0x000097a0
        /*09dc*/ 	.word	0x00000000
        /*09e0*/ 	.word	0x00000060
        /*09e4*/ 	.short	0x010a
        /*09e6*/ 	.byte	0xff
	.zero		1


	//   ....[140]....
        /*09e8*/ 	.word	0x000097f0
        /*09ec*/ 	.word	0x00000000
        /*09f0*/ 	.word	0x00000080
        /*09f4*/ 	.short	0x010a
        /*09f6*/ 	.byte	0xff
	.zero		1


	//   ....[141]....
        /*09f8*/ 	.word	0x00009850
        /*09fc*/ 	.word	0x00000002
        /*0a00*/ 	.word	0x00000030
        /*0a04*/ 	.short	0x010a
        /*0a06*/ 	.byte	0xff
	.zero		1


	//   ....[142]....
        /*0a08*/ 	.word	0x000098a0
        /*0a0c*/ 	.word	0x00000054
        /*0a10*/ 	.word	0x000000a0
        /*0a14*/ 	.short	0x010a
        /*0a16*/ 	.byte	0xff
	.zero		1


	//   ....[143]....
        /*0a18*/ 	.word	0x000098f0
        /*0a1c*/ 	.word	0x00000002
        /*0a20*/ 	.word	0x00000030
        /*0a24*/ 	.short	0x010a
        /*0a26*/ 	.byte	0xff
	.zero		1


	//   ....[144]....
        /*0a28*/ 	.word	0x00009940
        /*0a2c*/ 	.word	0x00000000
        /*0a30*/ 	.word	0x00000030
        /*0a34*/ 	.short	0x010a
        /*0a36*/ 	.byte	0xff
	.zero		1


	//   ....[145]....
        /*0a38*/ 	.word	0x00009990
        /*0a3c*/ 	.word	0x00000000
        /*0a40*/ 	.word	0x00000030
        /*0a44*/ 	.short	0x010a
        /*0a46*/ 	.byte	0xff
	.zero		1


	//----- nvinfo : EIATTR_NUM_MBARRIERS
	.align		4
.L_47:
        /*0a48*/ 	.byte	0x03, 0x38
        /*0a4a*/ 	.short	0x0021


	//----- nvinfo : EIATTR_EXIT_INSTR_OFFSETS
	.align		4
        /*0a4c*/ 	.byte	0x04, 0x1c
        /*0a4e*/ 	.short	(.L_49 - .L_48)


	//   ....[0]....
.L_48:
        /*0a50*/ 	.word	0x00002c10


	//   ....[1]....
        /*0a54*/ 	.word	0x00003110


	//   ....[2]....
        /*0a58*/ 	.word	0x00003170


	//   ....[3]....
        /*0a5c*/ 	.word	0x00004ac0


	//   ....[4]....
        /*0a60*/ 	.word	0x00005ca0


	//   ....[5]....
        /*0a64*/ 	.word	0x00005ce0


	//   ....[6]....
        /*0a68*/ 	.word	0x00008c10


	//   ....[7]....
        /*0a6c*/ 	.word	0x00008c90


	//   ....[8]....
        /*0a70*/ 	.word	0x00008cc0


	//   ....[9]....
        /*0a74*/ 	.word	0x00008d30


	//----- nvinfo : EIATTR_MAX_THREADS
	.align		4
.L_49:
        /*0a78*/ 	.byte	0x04, 0x05
        /*0a7a*/ 	.short	(.L_51 - .L_50)
.L_50:
        /*0a7c*/ 	.word	0x00000100
        /*0a80*/ 	.word	0x00000001
        /*0a84*/ 	.word	0x00000001


	//----- nvinfo : EIATTR_CRS_STACK_SIZE
	.align		4
.L_51:
        /*0a88*/ 	.byte	0x04, 0x1e
        /*0a8a*/ 	.short	(.L_53 - .L_52)
.L_52:
        /*0a8c*/ 	.word	0x00000000


	//----- nvinfo : EIATTR_CBANK_PARAM_SIZE
	.align		4
.L_53:
        /*0a90*/ 	.byte	0x03, 0x19
        /*0a92*/ 	.short	0x0800


	//----- nvinfo : EIATTR_PARAM_CBANK
	.align		4
        /*0a94*/ 	.byte	0x04, 0x0a
        /*0a96*/ 	.short	(.L_55 - .L_54)
	.align		4
.L_54:
        /*0a98*/ 	.word	index@(.nv.constant0._ZN7cutlass13device_kernelINS_4gemm6kernel13GemmUniversalIN4cute5tupleIJiiiiEEENS1_10collective13CollectiveMmaINS1_35MainloopSm100TmaUmmaWarpSpecializedILi3ELi2ELi4ENS5_IJNS4_1CILi2EEENSA_ILi1EEESC_EEEEENS5_IJNSA_ILi128EEESF_SF_EEEfNS5_IJlSC_lEEEfSH_NS4_8TiledMMAINS4_8MMA_AtomIJNS4_23SM100_MMA_TF32_2x1SM_SSINS_10tfloat32_tESL_fLi128ELi128ELNS4_4UMMA5MajorE0ELSN_0ELNSM_7ScaleInE0ELSO_0EEEEEENS4_6LayoutINS5_IJSC_SC_SC_EEENS5_IJNSA_ILi0EEEST_ST_EEEEENS5_IJNS4_10UnderscoreESW_SW_EEEEENS4_18SM100_TMA_2SM_LOADENS4_14ComposedLayoutINS4_7SwizzleILi3ELi4ELi3EEENS4_18smem_ptr_flag_bitsILi32EEENSR_INS5_IJNSA_ILi8EEENSA_ILi32EEEEEENS5_IJS16_SC_EEEEEEEvNS4_8identityESZ_S1A_vS1B_EENS_8epilogue10collective18CollectiveEpilogueINS1D_23Sm100TmaWarpSpecializedILi4ELi2ELi16ELb1ELb0EEEJNS5_IJNSA_ILi64EEESF_SF_EEENS5_IJNSR_IS1I_SC_EENSR_INS5_IJNSA_ILi16EEESB_EEENS5_IJSC_S1I_EEEEEEEEfSH_fSH_NS1D_6fusion15FusionCallbacksIS1H_NS1Q_17LinearCombinationIffffLNS_15FloatRoundStyleE2EEES1J_S1P_JEEENS4_5SM1004TMEM4LOAD26SM100_TMEM_LOAD_32dp32b16xENS4_13SM90_TMA_LOADENS10_INS11_ILi2ELi4ELi3EEES14_NSR_INS5_IJS15_S1L_EEENS5_IJS1L_SC_EEEEEEENS4_39AutoVectorizingCopyWithAssumedAlignmentILi128EEENS4_14SM90_TMA_STOREES25_S27_S27_EEEvvEEEEvNT_6ParamsE)
        /*0a9c*/ 	.short	0x0380
        /*0a9e*/ 	.short	0x0800


	//----- nvinfo : EIATTR_SW_WAR
	.align		4
.L_55:
        /*0aa0*/ 	.byte	0x04, 0x36
        /*0aa2*/ 	.short	(.L_57 - .L_56)
.L_56:
        /*0aa4*/ 	.word	0x00000008
.L_57:


//--------------------- .nv.callgraph             --------------------------
	.section	.nv.callgraph,"",@"SHT_CUDA_CALLGRAPH"
	.align	4
	.sectionentsize	8
	.align		4
        /*0000*/ 	.word	0x00000000
	.align		4
        /*0004*/ 	.word	0xffffffff
	.align		4
        /*0008*/ 	.word	index@(_ZN7cutlass13device_kernelINS_4gemm6kernel13GemmUniversalIN4cute5tupleIJiiiiEEENS1_10collective13CollectiveMmaINS1_35MainloopSm100TmaUmmaWarpSpecializedILi3ELi2ELi4ENS5_IJNS4_1CILi2EEENSA_ILi1EEESC_EEEEENS5_IJNSA_ILi128EEESF_SF_EEEfNS5_IJlSC_lEEEfSH_NS4_8TiledMMAINS4_8MMA_AtomIJNS4_23SM100_MMA_TF32_2x1SM_SSINS_10tfloat32_tESL_fLi128ELi128ELNS4_4UMMA5MajorE0ELSN_0ELNSM_7ScaleInE0ELSO_0EEEEEENS4_6LayoutINS5_IJSC_SC_SC_EEENS5_IJNSA_ILi0EEEST_ST_EEEEENS5_IJNS4_10UnderscoreESW_SW_EEEEENS4_18SM100_TMA_2SM_LOADENS4_14ComposedLayoutINS4_7SwizzleILi3ELi4ELi3EEENS4_18smem_ptr_flag_bitsILi32EEENSR_INS5_IJNSA_ILi8EEENSA_ILi32EEEEEENS5_IJS16_SC_EEEEEEEvNS4_8identityESZ_S1A_vS1B_EENS_8epilogue10collective18CollectiveEpilogueINS1D_23Sm100TmaWarpSpecializedILi4ELi2ELi16ELb1ELb0EEEJNS5_IJNSA_ILi64EEESF_SF_EEENS5_IJNSR_IS1I_SC_EENSR_INS5_IJNSA_ILi16EEESB_EEENS5_IJSC_S1I_EEEEEEEEfSH_fSH_NS1D_6fusion15FusionCallbacksIS1H_NS1Q_17LinearCombinationIffffLNS_15FloatRoundStyleE2EEES1J_S1P_JEEENS4_5SM1004TMEM4LOAD26SM100_TMEM_LOAD_32dp32b16xENS4_13SM90_TMA_LOADENS10_INS11_ILi2ELi4ELi3EEES14_NSR_INS5_IJS15_S1L_EEENS5_IJS1L_SC_EEEEEEENS4_39AutoVectorizingCopyWithAssumedAlignmentILi128EEENS4_14SM90_TMA_STOREES25_S27_S27_EEEvvEEEEvNT_6ParamsE)
	.align		4
        /*000c*/ 	.word	index@(__assertfail)
	.align		4
        /*0010*/ 	.word	0x00000000
	.align		4
        /*0014*/ 	.word	0xfffffffe
	.align		4
        /*0018*/ 	.word	0x00000000
	.align		4
        /*001c*/ 	.word	0xfffffffd
	.align		4
        /*0020*/ 	.word	0x00000000
	.align		4
        /*0024*/ 	.word	0xfffffffc


//--------------------- .nv.constant4             --------------------------
	.section	.nv.constant4,"a",@progbits
	.align	8
	.align		8
.nv.constant4:
        /*0000*/ 	.dword	__assertfail
	.align		8
        /*0008*/ 	.dword	__unnamed_1
	.align		8
        /*0010*/ 	.dword	__unnamed_2
	.align		8
        /*0018*/ 	.dword	_ZN40_INTERNAL_c8189aa2_4_k_cu_1fd82803_330144cuda3std3__45__cpo5beginE
	.align		8
        /*0020*/ 	.dword	_ZN40_INTERNAL_c8189aa2_4_k_cu_1fd82803_330144cuda3std3__45__cpo3endE
	.align		8
        /*0028*/ 	.dword	_ZN40_INTERNAL_c8189aa2_4_k_cu_1fd82803_330144cuda3std3__45__cpo6cbeginE
	.align		8
        /*0030*/ 	.dword	_ZN40_INTERNAL_c8189aa2_4_k_cu_1fd82803_330144cuda3std3__45__cpo4cendE
	.align		8
        /*0038*/ 	.dword	_ZN40_INTERNAL_c8189aa2_4_k_cu_1fd82803_330144cuda3std3__442_GLOBAL__N__c8189aa2_4_k_cu_1fd82803_330146ignoreE
	.align		8
        /*0040*/ 	.dword	_ZN40_INTERNAL_c8189aa2_4_k_cu_1fd82803_330144cuda3std3__419piecewise_constructE
	.align		8
        /*0048*/ 	.dword	_ZN40_INTERNAL_c8189aa2_4_k_cu_1fd82803_330144cuda3std3__48in_placeE
	.align		8
        /*0050*/ 	.dword	_ZN40_INTERNAL_c8189aa2_4_k_cu_1fd82803_330144cuda3std6ranges3__45__cpo4swapE
	.align		8
        /*0058*/ 	.dword	_ZN40_INTERNAL_c8189aa2_4_k_cu_1fd82803_330144cuda3std6ranges3__45__cpo9iter_moveE
	.align		8
        /*0060*/ 	.dword	_ZN40_INTERNAL_c8189aa2_4_k_cu_1fd82803_330144cute7productE
	.align		8
        /*0068*/ 	.dword	_ZN40_INTERNAL_c8189aa2_4_k_cu_1fd82803_330144cute1_E
	.align		8
        /*0070*/ 	.dword	$str$25
	.align		8
        /*0078*/ 	.dword	$str$26
	.align		8
        /*0080*/ 	.dword	$str$27
	.align		8
        /*0088*/ 	.dword	$str$28


//--------------------- .text._ZN7cutlass13device_kernelINS_4gemm6kernel13GemmUniversalIN4cute5tupleIJiiiiEEENS1_10collective13CollectiveMmaINS1_35MainloopSm100TmaUmmaWarpSpecializedILi3ELi2ELi4ENS5_IJNS4_1CILi2EEENSA_ILi1EEESC_EEEEENS5_IJNSA_ILi128EEESF_SF_EEEfNS5_IJlSC_lEEEfSH_NS4_8TiledMMAINS4_8MMA_AtomIJNS4_23SM100_MMA_TF32_2x1SM_SSINS_10tfloat32_tESL_fLi128ELi128ELNS4_4UMMA5MajorE0ELSN_0ELNSM_7ScaleInE0ELSO_0EEEEEENS4_6LayoutINS5_IJSC_SC_SC_EEENS5_IJNSA_ILi0EEEST_ST_EEEEENS5_IJNS4_10UnderscoreESW_SW_EEEEENS4_18SM100_TMA_2SM_LOADENS4_14ComposedLayoutINS4_7SwizzleILi3ELi4ELi3EEENS4_18smem_ptr_flag_bitsILi32EEENSR_INS5_IJNSA_ILi8EEENSA_ILi32EEEEEENS5_IJS16_SC_EEEEEEEvNS4_8identityESZ_S1A_vS1B_EENS_8epilogue10collective18CollectiveEpilogueINS1D_23Sm100TmaWarpSpecializedILi4ELi2ELi16ELb1ELb0EEEJNS5_IJNSA_ILi64EEESF_SF_EEENS5_IJNSR_IS1I_SC_EENSR_INS5_IJNSA_ILi16EEESB_EEENS5_IJSC_S1I_EEEEEEEEfSH_fSH_NS1D_6fusion15FusionCallbacksIS1H_NS1Q_17LinearCombinationIffffLNS_15FloatRoundStyleE2EEES1J_S1P_JEEENS4_5SM1004TMEM4LOAD26SM100_TMEM_LOAD_32dp32b16xENS4_13SM90_TMA_LOADENS10_INS11_ILi2ELi4ELi3EEES14_NSR_INS5_IJS15_S1L_EEENS5_IJS1L_SC_EEEEEEENS4_39AutoVectorizingCopyWithAssumedAlignmentILi128EEENS4_14SM90_TMA_STOREES25_S27_S27_EEEvvEEEEvNT_6ParamsE --------------------------
	.section	.text._ZN7cutlass13device_kernelINS_4gemm6kernel13GemmUniversalIN4cute5tupleIJiiiiEEENS1_10collective13CollectiveMmaINS1_35MainloopSm100TmaUmmaWarpSpecializedILi3ELi2ELi4ENS5_IJNS4_1CILi2EEENSA_ILi1EEESC_EEEEENS5_IJNSA_ILi128EEESF_SF_EEEfNS5_IJlSC_lEEEfSH_NS4_8TiledMMAINS4_8MMA_AtomIJNS4_23SM100_MMA_TF32_2x1SM_SSINS_10tfloat32_tESL_fLi128ELi128ELNS4_4UMMA5MajorE0ELSN_0ELNSM_7ScaleInE0ELSO_0EEEEEENS4_6LayoutINS5_IJSC_SC_SC_EEENS5_IJNSA_ILi0EEEST_ST_EEEEENS5_IJNS4_10UnderscoreESW_SW_EEEEENS4_18SM100_TMA_2SM_LOADENS4_14ComposedLayoutINS4_7SwizzleILi3ELi4ELi3EEENS4_18smem_ptr_flag_bitsILi32EEENSR_INS5_IJNSA_ILi8EEENSA_ILi32EEEEEENS5_IJS16_SC_EEEEEEEvNS4_8identityESZ_S1A_vS1B_EENS_8epilogue10collective18CollectiveEpilogueINS1D_23Sm100TmaWarpSpecializedILi4ELi2ELi16ELb1ELb0EEEJNS5_IJNSA_ILi64EEESF_SF_EEENS5_IJNSR_IS1I_SC_EENSR_INS5_IJNSA_ILi16EEESB_EEENS5_IJSC_S1I_EEEEEEEEfSH_fSH_NS1D_6fusion15FusionCallbacksIS1H_NS1Q_17LinearCombinationIffffLNS_15FloatRoundStyleE2EEES1J_S1P_JEEENS4_5SM1004TMEM4LOAD26SM100_TMEM_LOAD_32dp32b16xENS4_13SM90_TMA_LOADENS10_INS11_ILi2ELi4ELi3EEES14_NSR_INS5_IJS15_S1L_EEENS5_IJS1L_SC_EEEEEEENS4_39AutoVectorizingCopyWithAssumedAlignmentILi128EEENS4_14SM90_TMA_STOREES25_S27_S27_EEEvvEEEEvNT_6ParamsE,"ax",@progbits
	.align	128
.text._ZN7cutlass13device_kernelINS_4gemm6kernel13GemmUniversalIN4cute5tupleIJiiiiEEENS1_10collective13CollectiveMmaINS1_35MainloopSm100TmaUmmaWarpSpecializedILi3ELi2ELi4ENS5_IJNS4_1CILi2EEENSA_ILi1EEESC_EEEEENS5_IJNSA_ILi128EEESF_SF_EEEfNS5_IJlSC_lEEEfSH_NS4_8TiledMMAINS4_8MMA_AtomIJNS4_23SM100_MMA_TF32_2x1SM_SSINS_10tfloat32_tESL_fLi128ELi128ELNS4_4UMMA5MajorE0ELSN_0ELNSM_7ScaleInE0ELSO_0EEEEEENS4_6LayoutINS5_IJSC_SC_SC_EEENS5_IJNSA_ILi0EEEST_ST_EEEEENS5_IJNS4_10UnderscoreESW_SW_EEEEENS4_18SM100_TMA_2SM_LOADENS4_14ComposedLayoutINS4_7SwizzleILi3ELi4ELi3EEENS4_18smem_ptr_flag_bitsILi32EEENSR_INS5_IJNSA_ILi8EEENSA_ILi32EEEEEENS5_IJS16_SC_EEEEEEEvNS4_8identityESZ_S1A_vS1B_EENS_8epilogue10collective18CollectiveEpilogueINS1D_23Sm100TmaWarpSpecializedILi4ELi2ELi16ELb1ELb0EEEJNS5_IJNSA_ILi64EEESF_SF_EEENS5_IJNSR_IS1I_SC_EENSR_INS5_IJNSA_ILi16EEESB_EEENS5_IJSC_S1I_EEEEEEEEfSH_fSH_NS1D_6fusion15FusionCallbacksIS1H_NS1Q_17LinearCombinationIffffLNS_15FloatRoundStyleE2EEES1J_S1P_JEEENS4_5SM1004TMEM4LOAD26SM100_TMEM_LOAD_32dp32b16xENS4_13SM90_TMA_LOADENS10_INS11_ILi2ELi4ELi3EEES14_NSR_INS5_IJS15_S1L_EEENS5_IJS1L_SC_EEEEEEENS4_39AutoVectorizingCopyWithAssumedAlignmentILi128EEENS4_14SM90_TMA_STOREES25_S27_S27_EEEvvEEEEvNT_6ParamsE:
        .type           _ZN7cutlass13device_kernelINS_4gemm6kernel13GemmUniversalIN4cute5tupleIJiiiiEEENS1_10collective13CollectiveMmaINS1_35MainloopSm100TmaUmmaWarpSpecializedILi3ELi2ELi4ENS5_IJNS4_1CILi2EEENSA_ILi1EEESC_EEEEENS5_IJNSA_ILi128EEESF_SF_EEEfNS5_IJlSC_lEEEfSH_NS4_8TiledMMAINS4_8MMA_AtomIJNS4_23SM100_MMA_TF32_2x1SM_SSINS_10tfloat32_tESL_fLi128ELi128ELNS4_4UMMA5MajorE0ELSN_0ELNSM_7ScaleInE0ELSO_0EEEEEENS4_6LayoutINS5_IJSC_SC_SC_EEENS5_IJNSA_ILi0EEEST_ST_EEEEENS5_IJNS4_10UnderscoreESW_SW_EEEEENS4_18SM100_TMA_2SM_LOADENS4_14ComposedLayoutINS4_7SwizzleILi3ELi4ELi3EEENS4_18smem_ptr_flag_bitsILi32EEENSR_INS5_IJNSA_ILi8EEENSA_ILi32EEEEEENS5_IJS16_SC_EEEEEEEvNS4_8identityESZ_S1A_vS1B_EENS_8epilogue10collective18CollectiveEpilogueINS1D_23Sm100TmaWarpSpecializedILi4ELi2ELi16ELb1ELb0EEEJNS5_IJNSA_ILi64EEESF_SF_EEENS5_IJNSR_IS1I_SC_EENSR_INS5_IJNSA_ILi16EEESB_EEENS5_IJSC_S1I_EEEEEEEEfSH_fSH_NS1D_6fusion15FusionCallbacksIS1H_NS1Q_17LinearCombinationIffffLNS_15FloatRoundStyleE2EEES1J_S1P_JEEENS4_5SM1004TMEM4LOAD26SM100_TMEM_LOAD_32dp32b16xENS4_13SM90_TMA_LOADENS10_INS11_ILi2ELi4ELi3EEES14_NSR_INS5_IJS15_S1L_EEENS5_IJS1L_SC_EEEEEEENS4_39AutoVectorizingCopyWithAssumedAlignmentILi128EEENS4_14SM90_TMA_STOREES25_S27_S27_EEEvvEEEEvNT_6ParamsE,@function
        .size           _ZN7cutlass13device_kernelINS_4gemm6kernel13GemmUniversalIN4cute5tupleIJiiiiEEENS1_10collective13CollectiveMmaINS1_35MainloopSm100TmaUmmaWarpSpecializedILi3ELi2ELi4ENS5_IJNS4_1CILi2EEENSA_ILi1EEESC_EEEEENS5_IJNSA_ILi128EEESF_SF_EEEfNS5_IJlSC_lEEEfSH_NS4_8TiledMMAINS4_8MMA_AtomIJNS4_23SM100_MMA_TF32_2x1SM_SSINS_10tfloat32_tESL_fLi128ELi128ELNS4_4UMMA5MajorE0ELSN_0ELNSM_7ScaleInE0ELSO_0EEEEEENS4_6LayoutINS5_IJSC_SC_SC_EEENS5_IJNSA_ILi0EEEST_ST_EEEEENS5_IJNS4_10UnderscoreESW_SW_EEEEENS4_18SM100_TMA_2SM_LOADENS4_14ComposedLayoutINS4_7SwizzleILi3ELi4ELi3EEENS4_18smem_ptr_flag_bitsILi32EEENSR_INS5_IJNSA_ILi8EEENSA_ILi32EEEEEENS5_IJS16_SC_EEEEEEEvNS4_8identityESZ_S1A_vS1B_EENS_8epilogue10collective18CollectiveEpilogueINS1D_23Sm100TmaWarpSpecializedILi4ELi2ELi16ELb1ELb0EEEJNS5_IJNSA_ILi64EEESF_SF_EEENS5_IJNSR_IS1I_SC_EENSR_INS5_IJNSA_ILi16EEESB_EEENS5_IJSC_S1I_EEEEEEEEfSH_fSH_NS1D_6fusion15FusionCallbacksIS1H_NS1Q_17LinearCombinationIffffLNS_15FloatRoundStyleE2EEES1J_S1P_JEEENS4_5SM1004TMEM4LOAD26SM100_TMEM_LOAD_32dp32b16xENS4_13SM90_TMA_LOADENS10_INS11_ILi2ELi4ELi3EEES14_NSR_INS5_IJS15_S1L_EEENS5_IJS1L_SC_EEEEEEENS4_39AutoVectorizingCopyWithAssumedAlignmentILi128EEENS4_14SM90_TMA_STOREES25_S27_S27_EEEvvEEEEvNT_6ParamsE,(.L_x_198 - _ZN7cutlass13device_kernelINS_4gemm6kernel13GemmUniversalIN4cute5tupleIJiiiiEEENS1_10collective13CollectiveMmaINS1_35MainloopSm100TmaUmmaWarpSpecializedILi3ELi2ELi4ENS5_IJNS4_1CILi2EEENSA_ILi1EEESC_EEEEENS5_IJNSA_ILi128EEESF_SF_EEEfNS5_IJlSC_lEEEfSH_NS4_8TiledMMAINS4_8MMA_AtomIJNS4_23SM100_MMA_TF32_2x1SM_SSINS_10tfloat32_tESL_fLi128ELi128ELNS4_4UMMA5MajorE0ELSN_0ELNSM_7ScaleInE0ELSO_0EEEEEENS4_6LayoutINS5_IJSC_SC_SC_EEENS5_IJNSA_ILi0EEEST_ST_EEEEENS5_IJNS4_10UnderscoreESW_SW_EEEEENS4_18SM100_TMA_2SM_LOADENS4_14ComposedLayoutINS4_7SwizzleILi3ELi4ELi3EEENS4_18smem_ptr_flag_bitsILi32EEENSR_INS5_IJNSA_ILi8EEENSA_ILi32EEEEEENS5_IJS16_SC_EEEEEEEvNS4_8identityESZ_S1A_vS1B_EENS_8epilogue10collective18CollectiveEpilogueINS1D_23Sm100TmaWarpSpecializedILi4ELi2ELi16ELb1ELb0EEEJNS5_IJNSA_ILi64EEESF_SF_EEENS5_IJNSR_IS1I_SC_EENSR_INS5_IJNSA_ILi16EEESB_EEENS5_IJSC_S1I_EEEEEEEEfSH_fSH_NS1D_6fusion15FusionCallbacksIS1H_NS1Q_17LinearCombinationIffffLNS_15FloatRoundStyleE2EEES1J_S1P_JEEENS4_5SM1004TMEM4LOAD26SM100_TMEM_LOAD_32dp32b16xENS4_13SM90_TMA_LOADENS10_INS11_ILi2ELi4ELi3EEES14_NSR_INS5_IJS15_S1L_EEENS5_IJS1L_SC_EEEEEEENS4_39AutoVectorizingCopyWithAssumedAlignmentILi128EEENS4_14SM90_TMA_STOREES25_S27_S27_EEEvvEEEEvNT_6ParamsE)
        .other          _ZN7cutlass13device_kernelINS_4gemm6kernel13GemmUniversalIN4cute5tupleIJiiiiEEENS1_10collective13CollectiveMmaINS1_35MainloopSm100TmaUmmaWarpSpecializedILi3ELi2ELi4ENS5_IJNS4_1CILi2EEENSA_ILi1EEESC_EEEEENS5_IJNSA_ILi128EEESF_SF_EEEfNS5_IJlSC_lEEEfSH_NS4_8TiledMMAINS4_8MMA_AtomIJNS4_23SM100_MMA_TF32_2x1SM_SSINS_10tfloat32_tESL_fLi128ELi128ELNS4_4UMMA5MajorE0ELSN_0ELNSM_7ScaleInE0ELSO_0EEEEEENS4_6LayoutINS5_IJSC_SC_SC_EEENS5_IJNSA_ILi0EEEST_ST_EEEEENS5_IJNS4_10UnderscoreESW_SW_EEEEENS4_18SM100_TMA_2SM_LOADENS4_14ComposedLayoutINS4_7SwizzleILi3ELi4ELi3EEENS4_18smem_ptr_flag_bitsILi32EEENSR_INS5_IJNSA_ILi8EEENSA_ILi32EEEEEENS5_IJS16_SC_EEEEEEEvNS4_8identityESZ_S1A_vS1B_EENS_8epilogue10collective18CollectiveEpilogueINS1D_23Sm100TmaWarpSpecializedILi4ELi2ELi16ELb1ELb0EEEJNS5_IJNSA_ILi64EEESF_SF_EEENS5_IJNSR_IS1I_SC_EENSR_INS5_IJNSA_ILi16EEESB_EEENS5_IJSC_S1I_EEEEEEEEfSH_fSH_NS1D_6fusion15FusionCallbacksIS1H_NS1Q_17LinearCombinationIffffLNS_15FloatRoundStyleE2EEES1J_S1P_JEEENS4_5SM1004TMEM4LOAD26SM100_TMEM_LOAD_32dp32b16xENS4_13SM90_TMA_LOADENS10_INS11_ILi2ELi4ELi3EEES14_NSR_INS5_IJS15_S1L_EEENS5_IJS1L_SC_EEEEEEENS4_39AutoVectorizingCopyWithAssumedAlignmentILi128EEENS4_14SM90_TMA_STOREES25_S27_S27_EEEvvEEEEvNT_6ParamsE,@"STO_CUDA_ENTRY STV_DEFAULT"
_ZN7cutlass13device_kernelINS_4gemm6kernel13GemmUniversalIN4cute5tupleIJiiiiEEENS1_10collective13CollectiveMmaINS1_35MainloopSm100TmaUmmaWarpSpecializedILi3ELi2ELi4ENS5_IJNS4_1CILi2EEENSA_ILi1EEESC_EEEEENS5_IJNSA_ILi128EEESF_SF_EEEfNS5_IJlSC_lEEEfSH_NS4_8TiledMMAINS4_8MMA_AtomIJNS4_23SM100_MMA_TF32_2x1SM_SSINS_10tfloat32_tESL_fLi128ELi128ELNS4_4UMMA5MajorE0ELSN_0ELNSM_7ScaleInE0ELSO_0EEEEEENS4_6LayoutINS5_IJSC_SC_SC_EEENS5_IJNSA_ILi0EEEST_ST_EEEEENS5_IJNS4_10UnderscoreESW_SW_EEEEENS4_18SM100_TMA_2SM_LOADENS4_14ComposedLayoutINS4_7SwizzleILi3ELi4ELi3EEENS4_18smem_ptr_flag_bitsILi32EEENSR_INS5_IJNSA_ILi8EEENSA_ILi32EEEEEENS5_IJS16_SC_EEEEEEEvNS4_8identityESZ_S1A_vS1B_EENS_8epilogue10collective18CollectiveEpilogueINS1D_23Sm100TmaWarpSpecializedILi4ELi2ELi16ELb1ELb0EEEJNS5_IJNSA_ILi64EEESF_SF_EEENS5_IJNSR_IS1I_SC_EENSR_INS5_IJNSA_ILi16EEESB_EEENS5_IJSC_S1I_EEEEEEEEfSH_fSH_NS1D_6fusion15FusionCallbacksIS1H_NS1Q_17LinearCombinationIffffLNS_15FloatRoundStyleE2EEES1J_S1P_JEEENS4_5SM1004TMEM4LOAD26SM100_TMEM_LOAD_32dp32b16xENS4_13SM90_TMA_LOADENS10_INS11_ILi2ELi4ELi3EEES14_NSR_INS5_IJS15_S1L_EEENS5_IJS1L_SC_EEEEEEENS4_39AutoVectorizingCopyWithAssumedAlignmentILi128EEENS4_14SM90_TMA_STOREES25_S27_S27_EEEvvEEEEvNT_6ParamsE:
[----:B------:R-:W1:Y:S01]  /*0000*/  LDC R1, c[0x0][0x37c] ;  /* 0x0000df00ff017b82 */ /* 0x000e620000000800 */
[----:B------:R-:W2:Y:S01]  /*0010*/  S2R R77, SR_TID.X ;  /* 0x00000000004d7919 */ /* 0x000ea20000002100 */
[----:B------:R-:W3:Y:S06]  /*0020*/  LDCU.64 UR8, c[0x0][0x890] ;  /* 0x00011200ff0877ac */ /* 0x000eec0008000a00 */
[----:B------:R-:W4:Y:S01]  /*0030*/  S2UR UR54, SR_CgaCtaId ;  /* 0x00000000003679c3 */ /* 0x000f220000008800 */
[----:B------:R-:W-:Y:S02]  /*0040*/  PRMT R64, RZ, 0x7610, R64 ;  /* 0x00007610ff407816 */ /* 0x000fe40000000040 */
[----:B------:R-:W-:Y:S01]  /*0050*/  ELECT P1, URZ, PT ;  /* 0x0000000000ff782f */ /* 0x000fe20003820000 */
[----:B------:R-:W1:Y:S01]  /*0060*/  LDCU.64 UR52, c[0x0][0x358] ;  /* 0x00006b00ff3477ac */ /* 0x000e620008000a00 */
[----:B---3--:R-:W-:-:S04]  /*0070*/  UISETP.NE.U32.AND UP0, UPT, UR8, URZ, UPT ;  /* 0x000000ff0800728c */ /* 0x008fc8000bf05070 */
[----:B------:R-:W-:Y:S02]  /*0080*/  UISETP.NE.AND.EX UP0, UPT, UR9, URZ, UPT, UP0 ;  /* 0x000000ff0900728c */ /* 0x000fe4000bf05300 */
[----:B----4-:R-:W-:Y:S02]  /*0090*/  ULOP3.LUT UR5, UR54, 0x1, URZ, 0xc0, !UPT ;  /* 0x0000000136057892 */ /* 0x010fe4000f8ec0ff */
[----:B------:R-:W-:Y:S01]  /*00a0*/  ULOP3.LUT UR4, UR54, 0x1, URZ, 0x3c, !UPT ;  /* 0x0000000136047892 */ /* 0x000fe2000f8e3cff */
[----:B--2---:R-:W-:-:S03]  /*00b0*/  SHF.R.U32.HI R68, RZ, 0x5, R77 ;  /* 0x00000005ff447819 */ /* 0x004fc6000001164d */
[----:B------:R-:W-:Y:S02]  /*00c0*/  IMAD.U32 R12, RZ, RZ, UR5 ;  /* 0x00000005ff0c7e24 */ /* 0x000fe4000f8e00ff */
[----:B------:R-:W-:Y:S01]  /*00d0*/  IMAD.U32 R11, RZ, RZ, UR4 ;  /* 0x00000004ff0b7e24 */ /* 0x000fe2000f8e00ff */
[----:B------:R-:W2:Y:S02]  /*00e0*/  SHFL.IDX PT, R0, R68, RZ, 0x1f ;  /* 0x00001fff44007589 */ /* 0x000ea400000e0000 */
[----:B--2---:R-:W-:Y:S01]  /*00f0*/  R2UR UR10, R0 ;  /* 0x00000000000a72ca */ /* 0x004fe200000e0000 */
[----:B-1----:R-:W-:-:S14]  /*0100*/  BRA.U UP0, `(.L_x_0) ;  /* 0x00000001002c7547 */ /* 0x002fdc000b800000 */
[----:B------:R-:W1:Y:S02]  /*0110*/  LDCU.64 UR4, c[0x0][0x888] ;  /* 0x00011100ff0477ac */ /* 0x000e640008000a00 */
[----:B-1----:R-:W-:-:S04]  /*0120*/  UISETP.NE.U32.AND UP0, UPT, UR4, URZ, UPT ;  /* 0x000000ff0400728c */ /* 0x002fc8000bf05070 */
[----:B------:R-:W-:-:S09]  /*0130*/  UISETP.NE.AND.EX UP0, UPT, UR5, URZ, UPT, UP0 ;  /* 0x000000ff0500728c */ /* 0x000fd2000bf05300 */
[----:B------:R-:W-:Y:S05]  /*0140*/  BRA.U !UP0, `(.L_x_1) ;  /* 0x0000000108107547 */ /* 0x000fea000b800000 */
[----:B------:R-:W1:Y:S02]  /*0150*/  LDC.64 R2, c[0x0][0x888] ;  /* 0x00022200ff027b82 */ /* 0x000e640000000a00 */
[----:B-1----:R1:W5:Y:S01]  /*0160*/  LDG.E R35, desc[UR52][R2.64] ;  /* 0x0000003402237981 */ /* 0x002362000c1e1900 */
[----:B------:R-:W-:Y:S01]  /*0170*/  HFMA2 R64, -RZ, RZ, 0, 5.9604644775390625e-08 ;  /* 0x00000001ff407431 */ /* 0x000fe200000001ff */
[----:B------:R-:W-:Y:S05]  /*0180*/  BRA `(.L_x_0) ;  /* 0x00000000000c7947 */ /* 0x000fea0003800000 */
.L_x_1:
[----:B------:R-:W1:Y:S01]  /*0190*/  LDCU UR4, c[0x0][0x880] ;  /* 0x00011000ff0477ac */ /* 0x000e620008000800 */
[----:B------:R-:W-:Y:S01]  /*01a0*/  HFMA2 R64, -RZ, RZ, 0, 5.9604644775390625e-08 ;  /* 0x00000001ff407431 */ /* 0x000fe200000001ff */
[----:B-1----:R-:W-:-:S07]  /*01b0*/  MOV R35, UR4 ;  /* 0x0000000400237c02 */ /* 0x002fce0008000f00 */
.L_x_0:
[----:B------:R-:W2:Y:S02]  /*01c0*/  LDCU.64 UR4, c[0x0][0x8b0] ;  /* 0x00011600ff0477ac */ /* 0x000ea40008000a00 */
[----:B--2---:R-:W-:-:S04]  /*01d0*/  UISETP.NE.U32.AND UP0, UPT, UR4, URZ, UPT ;  /* 0x000000ff0400728c */ /* 0x004fc8000bf05070 */
[----:B------:R-:W-:-:S09]  /*01e0*/  UISETP.NE.AND.EX UP0, UPT, UR5, URZ, UPT, UP0 ;  /* 0x000000ff0500728c */ /* 0x000fd2000bf05300 */
[----:B------:R-:W-:Y:S05]  /*01f0*/  BRA.U UP0, `(.L_x_2) ;  /* 0x0000000100247547 */ /* 0x000fea000b800000 */
[----:B------:R-:W2:Y:S02]  /*0200*/  LDCU.64 UR4, c[0x0][0x8a8] ;  /* 0x00011500ff0477ac */ /* 0x000ea40008000a00 */
[----:B--2---:R-:W-:-:S04]  /*0210*/  UISETP.NE.U32.AND UP0, UPT, UR4, URZ, UPT ;  /* 0x000000ff0400728c */ /* 0x004fc8000bf05070 */
[----:B------:R-:W-:-:S09]  /*0220*/  UISETP.NE.AND.EX UP0, UPT, UR5, URZ, UPT, UP0 ;  /* 0x000000ff0500728c */ /* 0x000fd2000bf05300 */
[----:B------:R-:W-:Y:S05]  /*0230*/  BRA.U !UP0, `(.L_x_3) ;  /* 0x00000001080c7547 */ /* 0x000fea000b800000 */
[----:B-1----:R-:W1:Y:S02]  /*0240*/  LDC.64 R2, c[0x0][0x8a8] ;  /* 0x00022a00ff027b82 */ /* 0x002e640000000a00 */
[----:B-1----:R2:W5:Y:S01]  /*0250*/  LDG.E R33, desc[UR52][R2.64] ;  /* 0x0000003402217981 */ /* 0x002562000c1e1900 */
[----:B------:R-:W-:Y:S05]  /*0260*/  BRA `(.L_x_2) ;  /* 0x0000000000087947 */ /* 0x000fea0003800000 */
.L_x_3:
[----:B------:R-:W2:Y:S02]  /*0270*/  LDCU UR4, c[0x0][0x8a0] ;  /* 0x00011400ff0477ac */ /* 0x000ea40008000800 */
[----:B--2---:R-:W-:Y:S02]  /*0280*/  MOV R33, UR4 ;  /* 0x0000000400217c02 */ /* 0x004fe40008000f00 */
.L_x_2:
[----:B------:R-:W-:Y:S01]  /*0290*/  IMAD.U32 R0, RZ, RZ, UR10 ;  /* 0x0000000aff007e24 */ /* 0x000fe2000f8e00ff */
[----:B------:R-:W-:Y:S04]  /*02a0*/  BSSY.RECONVERGENT B0, `(.L_x_4) ;  /* 0x000000c000007945 */ /* 0x000fe80003800200 */
[C---:B------:R-:W-:Y:S02]  /*02b0*/  ISETP.NE.OR P2, PT, R0.reuse, 0x1, !P1 ;  /* 0x000000010000780c */ /* 0x040fe40004f45670 */
[----:B------:R-:W-:-:S11]  /*02c0*/  ISETP.NE.OR P0, PT, R0, 0x3, !P1 ;  /* 0x000000030000780c */ /* 0x000fd60004f05670 */
[----:B------:R-:W-:Y:S05]  /*02d0*/  @P2 BRA `(.L_x_5) ;  /* 0x0000000000202947 */ /* 0x000fea0003800000 */
[----:B------:R-:W3:Y:S02]  /*02e0*/  LDCU.64 UR4, c[0x0][0x348] ;  /* 0x00006900ff0477ac */ /* 0x000ee40008000a00 */
[----:B---3--:R-:W-:Y:S02]  /*02f0*/  UIADD3 UR6, UP1, UPT, UR4, 0x80, URZ ;  /* 0x0000008004067890 */ /* 0x008fe4000ff3e0ff */
[----:B------:R-:W-:Y:S02]  /*0300*/  UIADD3 UR4, UP0, UPT, UR4, 0x180, URZ ;  /* 0x0000018004047890 */ /* 0x000fe4000ff1e0ff */
[----:B------:R-:W-:Y:S02]  /*0310*/  UIADD3.X UR7, UPT, UPT, URZ, UR5, URZ, UP1, !UPT ;  /* 0x00000005ff077290 */ /* 0x000fe40008ffe4ff */
[----:B------:R-:W-:-:S07]  /*0320*/  UIADD3.X UR5, UPT, UPT, URZ, UR5, URZ, UP0, !UPT ;  /* 0x00000005ff057290 */ /* 0x000fce00087fe4ff */
[----:B------:R3:W-:Y:S02]  /*0330*/  UTMACCTL.PF [UR6] ;  /* 0x00000000060079b9 */ /* 0x0007e40008040000 */
[----:B------:R3:W-:Y:S02]  /*0340*/  UTMACCTL.PF [UR4] ;  /* 0x00000000040079b9 */ /* 0x0007e40008040000 */
[----:B---3--:R-:W-:Y:S01]  /*0350*/  NOP ;  /* 0x0000000000007918 */ /* 0x008fe20000000000 */
.L_x_5:
[----:B------:R-:W-:Y:S05]  /*0360*/  BSYNC.RECONVERGENT B0 ;  /* 0x0000000000007941 */ /* 0x000fea0003800200 */
.L_x_4:
[----:B------:R-:W-:Y:S04]  /*0370*/  BSSY.RECONVERGENT B0, `(.L_x_6) ;  /* 0x000000a000007945 */ /* 0x000fe80003800200 */
        /* <DEDUP_REMOVED lines=9> */
.L_x_7:
[----:B------:R-:W-:Y:S05]  /*0410*/  BSYNC.RECONVERGENT B0 ;  /* 0x0000000000007941 */ /* 0x000fea0003800200 */
.L_x_6:
[----:B------:R-:W3:Y:S01]  /*0420*/  LDCU.64 UR4, c[0x0][0x888] ;  /* 0x00011100ff0477ac */ /* 0x000ee20008000a00 */
[----:B------:R-:W-:Y:S02]  /*0430*/  UISETP.EQ.U32.AND UP1, UPT, UR8, URZ, UPT ;  /* 0x000000ff0800728c */ /* 0x000fe4000bf22070 */
[----:B------:R-:W-:Y:S02]  /*0440*/  UPLOP3.LUT UP5, UPT, UPT, UPT, UPT, 0x80, 0x8 ;  /* 0x000000000008789c */ /* 0x000fe40003faf070 */
[----:B---3--:R-:W-:-:S04]  /*0450*/  UISETP.NE.U32.AND UP0, UPT, UR4, URZ, UPT ;  /* 0x000000ff0400728c */ /* 0x008fc8000bf05070 */
[----:B------:R-:W-:-:S04]  /*0460*/  UISETP.NE.AND.EX UP0, UPT, UR5, URZ, UPT, UP0 ;  /* 0x000000ff0500728c */ /* 0x000fc8000bf05300 */
[----:B------:R-:W-:-:S04]  /*0470*/  UISETP.EQ.OR.EX UP2, UPT, UR9, URZ, !UP0, UP1 ;  /* 0x000000ff0900728c */ /* 0x000fc8000c742710 */
[----:B------:R-:W-:-:S05]  /*0480*/  UP2UR UR50, UPR, URZ, 0x4 ;  /* 0x00000004ff327883 */ /* 0x000fca0008000000 */
[----:B------:R-:W-:Y:S07]  /*0490*/  BRA.U !UP2, `(.L_x_8) ;  /* 0x000000010a207547 */ /* 0x000fee000b800000 */
[----:B------:R-:W-:Y:S01]  /*04a0*/  UISETP.NE.U32.AND UP2, UPT, UR8, URZ, UPT ;  /* 0x000000ff0800728c */ /* 0x000fe2000bf45070 */
[----:B-----5:R-:W-:Y:S01]  /*04b0*/  FSETP.NEU.AND P0, PT, R35, RZ, PT ;  /* 0x000000ff2300720b */ /* 0x020fe20003f0d000 */
[----:B------:R-:W-:Y:S02]  /*04c0*/  USEL UR4, URZ, 0xffffffff, UP0 ;  /* 0xffffffffff047887 */ /* 0x000fe40008000000 */
[----:B------:R-:W-:-:S10]  /*04d0*/  UISETP.NE.AND.EX UP2, UPT, UR9, URZ, UPT, UP2 ;  /* 0x000000ff0900728c */ /* 0x000fd4000bf45320 */
[----:B------:R-:W-:Y:S01]  /*04e0*/  VOTEU.ANY UP1, P0 ;  /* 0x0000000000ff7886 */ /* 0x000fe20000020100 */
[----:B------:R-:W-:-:S04]  /*04f0*/  @!UP2 USEL UR4, URZ, 0xffffffff, UP1 ;  /* 0xffffffffff04a887 */ /* 0x000fc80008800000 */
[----:B------:R-:W-:-:S04]  /*0500*/  ULOP3.LUT UR4, UR4, 0x1, URZ, 0xc0, !UPT ;  /* 0x0000000104047892 */ /* 0x000fc8000f8ec0ff */
[----:B------:R-:W-:-:S11]  /*0510*/  UISETP.NE.U32.AND UP5, UPT, UR4, 0x1, UPT ;  /* 0x000000010400788c */ /* 0x000fd6000bfa5070 */
.L_x_8:
[----:B------:R-:W3:Y:S01]  /*0520*/  SHFL.IDX PT, R0, R68, RZ, 0x1f ;  /* 0x00001fff44007589 */ /* 0x000ee200000e0000 */
[----:B------:R-:W-:Y:S01]  /*0530*/  R2UR UR4, R12 ;  /* 0x000000000c0472ca */ /* 0x000fe200000e0000 */
[----:B------:R-:W-:-:S04]  /*0540*/  UISETP.NE.AND UP1, UPT, UR10, 0x2, UPT ;  /* 0x000000020a00788c */ /* 0x000fc8000bf25270 */
[----:B------:R-:W-:-:S08]  /*0550*/  USEL UR45, URZ, 0x1, UP1 ;  /* 0x00000001ff2d7887 */ /* 0x000fd00008800000 */
[----:B------:R-:W-:-:S06]  /*0560*/  UISETP.EQ.AND UP2, UPT, UR4, URZ, !UP1 ;  /* 0x000000ff0400728c */ /* 0x000fcc000cf42270 */
[----:B------:R-:W-:Y:S02]  /*0570*/  PLOP3.LUT P5, PT, P1, PT, UP2, 0x80, 0x8 ;  /* 0x000000000008781c */ /* 0x000fe40000faf028 */
[----:B---3--:R-:W-:-:S13]  /*0580*/  ISETP.NE.AND P0, PT, R0, RZ, PT ;  /* 0x000000ff0000720c */ /* 0x008fda0003f05270 */
[----:B------:R-:W-:Y:S05]  /*0590*/  @P0 BRA `(.L_x_9) ;  /* 0x00000000003c0947 */ /* 0x000fea0003800000 */
[----:B------:R-:W-:Y:S01]  /*05a0*/  UMOV UR4, 0x400 ;  /* 0x0000040000047882 */ /* 0x000fe20000000000 */
[----:B------:R-:W-:Y:S01]  /*05b0*/  UMOV UR6, 0x1 ;  /* 0x0000000100067882 */ /* 0x000fe20000000000 */
[----:B------:R-:W-:Y:S02]  /*05c0*/  ULEA UR4, UR54, UR4, 0x18 ;  /* 0x0000000436047291 */ /* 0x000fe4000f8ec0ff */
[----:B------:R-:W-:-:S04]  /*05d0*/  UIADD3 UR6, UPT, UPT, -UR6, 0x100000, URZ ;  /* 0x0010000006067890 */ /* 0x000fc8000fffe1ff */
[----:B------:R-:W-:Y:S02]  /*05e0*/  USHF.L.U32 UR7, UR6, 0xb, URZ ;  /* 0x0000000b06077899 */ /* 0x000fe400080006ff */
[----:B------:R-:W-:Y:S01]  /*05f0*/  USHF.L.U32 UR6, UR6, 0x1, URZ ;  /* 0x0000000106067899 */ /* 0x000fe200080006ff */
[----:B------:R-:W-:Y:S01]  /*0600*/  ELECT P0, URZ, PT ;  /* 0x0000000000ff782f */ /* 0x000fe20003800000 */
[----:B------:R-:W3:Y:S10]  /*0610*/  FENCE.VIEW.ASYNC.S ;  /* 0x00000000000073c6 */ /* 0x000ef40000000000 */
[----:B---3--:R3:W4:Y:S01]  /*0620*/  SYNCS.EXCH.64 URZ, [UR4], UR6 ;  /* 0x0000000604ff75b2 */ /* 0x0087220008000100 */
[----:B------:R3:W1:Y:S01]  /*0630*/  SYNCS.EXCH.64 URZ, [UR4+0x18], UR6 ;  /* 0x0000180604ff75b2 */ /* 0x0006620008000100 */
[----:B------:R3:W1:Y:S01]  /*0640*/  SYNCS.EXCH.64 URZ, [UR4+0x8], UR6 ;  /* 0x0000080604ff75b2 */ /* 0x0006620008000100 */
[----:B------:R3:W1:Y:S01]  /*0650*/  SYNCS.EXCH.64 URZ, [UR4+0x20], UR6 ;  /* 0x0000200604ff75b2 */ /* 0x0006620008000100 */
[----:B------:R3:W1:Y:S01]  /*0660*/  SYNCS.EXCH.64 URZ, [UR4+0x10], UR6 ;  /* 0x0000100604ff75b2 */ /* 0x0006620008000100 */
[----:B------:R3:W1:Y:S01]  /*0670*/  SYNCS.EXCH.64 URZ, [UR4+0x28], UR6 ;  /* 0x0000280604ff75b2 */ /* 0x0006620008000100 */
[----:B------:R-:W-:Y:S01]  /*0680*/  NOP ;  /* 0x0000000000007918 */ /* 0x000fe20000000000 */
.L_x_9:
[----:B------:R-:W2:Y:S01]  /*0690*/  SHFL.IDX PT, R0, R68, RZ, 0x1f ;  /* 0x00001fff44007589 */ /* 0x000ea200000e0000 */
[----:B------:R-:W-:Y:S01]  /*06a0*/  NOP ;  /* 0x0000000000007918 */ /* 0x000fe20000000000 */
[----:B--2---:R-:W-:-:S13]  /*06b0*/  ISETP.NE.AND P0, PT, R0, 0x1, PT ;  /* 0x000000010000780c */ /* 0x004fda0003f05270 */
[----:B------:R-:W-:Y:S05]  /*06c0*/  @P0 BRA `(.L_x_10) ;  /* 0x0000000000540947 */ /* 0x000fea0003800000 */
[----:B---3--:R-:W-:Y:S01]  /*06d0*/  UMOV UR4, 0x400 ;  /* 0x0000040000047882 */ /* 0x008fe20000000000 */
[----:B------:R-:W-:Y:S01]  /*06e0*/  UMOV UR8, 0x20 ;  /* 0x0000002000087882 */ /* 0x000fe20000000000 */
[----:B------:R-:W-:Y:S01]  /*06f0*/  UMOV UR6, 0x80 ;  /* 0x0000008000067882 */ /* 0x000fe20000000000 */
[----:B------:R-:W-:Y:S02]  /*0700*/  ULEA UR4, UR54, UR4, 0x18 ;  /* 0x0000000436047291 */ /* 0x000fe4000f8ec0ff */
[----:B------:R-:W-:-:S04]  /*0710*/  UIADD3 UR8, UPT, UPT, -UR8, 0x100000, URZ ;  /* 0x0010000008087890 */ /* 0x000fc8000fffe1ff */
[----:B------:R-:W-:Y:S02]  /*0720*/  USHF.L.U32 UR9, UR8, 0xb, URZ ;  /* 0x0000000b08097899 */ /* 0x000fe400080006ff */
[----:B------:R-:W-:Y:S02]  /*0730*/  USHF.L.U32 UR8, UR8, 0x1, URZ ;  /* 0x0000000108087899 */ /* 0x000fe400080006ff */
[----:B------:R-:W-:-:S04]  /*0740*/  UIADD3 UR6, UPT, UPT, -UR6, 0x100000, URZ ;  /* 0x0010000006067890 */ /* 0x000fc8000fffe1ff */
[----:B------:R-:W-:Y:S02]  /*0750*/  USHF.L.U32 UR7, UR6, 0xb, URZ ;  /* 0x0000000b06077899 */ /* 0x000fe400080006ff */
[----:B------:R-:W-:Y:S01]  /*0760*/  USHF.L.U32 UR6, UR6, 0x1, URZ ;  /* 0x0000000106067899 */ /* 0x000fe200080006ff */
[----:B------:R-:W-:Y:S01]  /*0770*/  ELECT P0, URZ, PT ;  /* 0x0000000000ff782f */ /* 0x000fe20003800000 */
[----:B------:R-:W2:Y:S02]  /*0780*/  FENCE.VIEW.ASYNC.S ;  /* 0x00000000000073c6 */ /* 0x000ea40000000000 */
[----:B--2---:R2:W3:Y:S08]  /*0790*/  SYNCS.EXCH.64 URZ, [UR4+0x30], UR8 ;  /* 0x0000300804ff75b2 */ /* 0x0044f00008000100 */
[----:B------:R2:W1:Y:S01]  /*07a0*/  SYNCS.EXCH.64 URZ, [UR4+0x50], UR6 ;  /* 0x0000500604ff75b2 */ /* 0x0004620008000100 */
[----:B------:R2:W1:Y:S01]  /*07b0*/  SYNCS.EXCH.64 URZ, [UR4+0x38], UR8 ;  /* 0x0000380804ff75b2 */ /* 0x0004620008000100 */
[----:B------:R2:W1:Y:S01]  /*07c0*/  SYNCS.EXCH.64 URZ, [UR4+0x58], UR6 ;  /* 0x0000580604ff75b2 */ /* 0x0004620008000100 */
[----:B------:R2:W1:Y:S01]  /*07d0*/  SYNCS.EXCH.64 URZ, [UR4+0x40], UR8 ;  /* 0x0000400804ff75b2 */ /* 0x0004620008000100 */
[----:B------:R2:W1:Y:S01]  /*07e0*/  SYNCS.EXCH.64 URZ, [UR4+0x60], UR6 ;  /* 0x0000600604ff75b2 */ /* 0x0004620008000100 */
[----:B------:R2:W1:Y:S01]  /*07f0*/  SYNCS.EXCH.64 URZ, [UR4+0x48], UR8 ;  /* 0x0000480804ff75b2 */ /* 0x0004620008000100 */
[----:B------:R2:W1:Y:S01]  /*0800*/  SYNCS.EXCH.64 URZ, [UR4+0x68], UR6 ;  /* 0x0000680604ff75b2 */ /* 0x0004620008000100 */
[----:B------:R-:W-:Y:S01]  /*0810*/  NOP ;  /* 0x0000000000007918 */ /* 0x000fe20000000000 */
.L_x_10:
[----:B------:R-:W4:Y:S01]  /*0820*/  SHFL.IDX PT, R0, R68, RZ, 0x1f ;  /* 0x00001fff44007589 */ /* 0x000f2200000e0000 */
[----:B------:R-:W-:Y:S01]  /*0830*/  NOP ;  /* 0x0000000000007918 */ /* 0x000fe20000000000 */
[----:B----4-:R-:W-:-:S13]  /*0840*/  ISETP.NE.AND P0, PT, R0, 0x3, PT ;  /* 0x000000030000780c */ /* 0x010fda0003f05270 */
[----:B------:R-:W-:Y:S05]  /*0850*/  @P0 BRA `(.L_x_11) ;  /* 0x00000000002c0947 */ /* 0x000fea0003800000 */
[----:B--23--:R-:W-:Y:S01]  /*0860*/  UMOV UR6, 0x400 ;  /* 0x0000040000067882 */ /* 0x00cfe20000000000 */
[----:B------:R-:W-:Y:S01]  /*0870*/  UMOV UR4, 0x20 ;  /* 0x0000002000047882 */ /* 0x000fe20000000000 */
[----:B------:R-:W-:Y:S02]  /*0880*/  ULEA UR6, UR54, UR6, 0x18 ;  /* 0x0000000636067291 */ /* 0x000fe4000f8ec0ff */
[----:B------:R-:W-:-:S04]  /*0890*/  UIADD3 UR4, UPT, UPT, -UR4, 0x100000, URZ ;  /* 0x0010000004047890 */ /* 0x000fc8000fffe1ff */
[----:B------:R-:W-:Y:S02]  /*08a0*/  USHF.L.U32 UR5, UR4, 0xb, URZ ;  /* 0x0000000b04057899 */ /* 0x000fe400080006ff */
[----:B------:R-:W-:Y:S01]  /*08b0*/  USHF.L.U32 UR4, UR4, 0x1, URZ ;  /* 0x0000000104047899 */ /* 0x000fe200080006ff */
[----:B------:R-:W-:Y:S01]  /*08c0*/  ELECT P0, URZ, PT ;  /* 0x0000000000ff782f */ /* 0x000fe20003800000 */
[----:B------:R-:W2:Y:S10]  /*08d0*/  FENCE.VIEW.ASYNC.S ;  /* 0x00000000000073c6 */ /* 0x000eb40000000000 */
[----:B--2---:R4:W2:Y:S01]  /*08e0*/  SYNCS.EXCH.64 URZ, [UR6+0x70], UR4 ;  /* 0x0000700406ff75b2 */ /* 0x0048a20008000100 */
[----:B------:R4:W3:Y:S02]  /*08f0*/  SYNCS.EXCH.64 URZ, [UR6+0x78], UR4 ;  /* 0x0000780406ff75b2 */ /* 0x0008e40008000100 */
[----:B----4-:R-:W-:Y:S01]  /*0900*/  NOP ;  /* 0x0000000000007918 */ /* 0x010fe20000000000 */
.L_x_11:
[----:B------:R-:W4:Y:S01]  /*0910*/  SHFL.IDX PT, R0, R68, RZ, 0x1f ;  /* 0x00001fff44007589 */ /* 0x000f2200000e0000 */
[----:B------:R-:W-:Y:S01]  /*0920*/  NOP ;  /* 0x0000000000007918 */ /* 0x000fe20000000000 */
[----:B----4-:R-:W-:-:S13]  /*0930*/  ISETP.NE.AND P0, PT, R0, 0x4, PT ;  /* 0x000000040000780c */ /* 0x010fda0003f05270 */
[----:B------:R-:W-:Y:S05]  /*0940*/  @P0 BRA `(.L_x_12) ;  /* 0x0000000000480947 */ /* 0x000fea0003800000 */
[----:B--23--:R-:W-:Y:S01]  /*0950*/  UMOV UR4, 0x1e0 ;  /* 0x000001e000047882 */ /* 0x00cfe20000000000 */
[----:B------:R-:W-:Y:S01]  /*0960*/  UMOV UR6, 0x400 ;  /* 0x0000040000067882 */ /* 0x000fe20000000000 */
[----:B------:R-:W-:Y:S01]  /*0970*/  USEL UR4, UR4, 0x1a0, UP5 ;  /* 0x000001a004047887 */ /* 0x000fe2000a800000 */
        /* <DEDUP_REMOVED lines=10> */
[----:B--2---:R4:W2:Y:S08]  /*0a20*/  SYNCS.EXCH.64 URZ, [UR6+0x80], UR8 ;  /* 0x0000800806ff75b2 */ /* 0x0048b00008000100 */
[----:B------:R4:W3:Y:S01]  /*0a30*/  SYNCS.EXCH.64 URZ, [UR6+0x90], UR4 ;  /* 0x0000900406ff75b2 */ /* 0x0008e20008000100 */
[----:B------:R4:W1:Y:S01]  /*0a40*/  SYNCS.EXCH.64 URZ, [UR6+0x88], UR8 ;  /* 0x0000880806ff75b2 */ /* 0x0008620008000100 */
[----:B------:R4:W1:Y:S02]  /*0a50*/  SYNCS.EXCH.64 URZ, [UR6+0x98], UR4 ;  /* 0x0000980406ff75b2 */ /* 0x0008640008000100 */
[----:B----4-:R-:W-:Y:S01]  /*0a60*/  NOP ;  /* 0x0000000000007918 */ /* 0x010fe20000000000 */
.L_x_12:
[----:B------:R-:W4:Y:S01]  /*0a70*/  SHFL.IDX PT, R0, R68, RZ, 0x1f ;  /* 0x00001fff44007589 */ /* 0x000f2200000e0000 */
[----:B------:R-:W-:Y:S01]  /*0a80*/  NOP ;  /* 0x0000000000007918 */ /* 0x000fe20000000000 */
[----:B----4-:R-:W-:-:S13]  /*0a90*/  ISETP.NE.AND P0, PT, R0, 0x5, PT ;  /* 0x000000050000780c */ /* 0x010fda0003f05270 */
[----:B------:R-:W-:Y:S05]  /*0aa0*/  @P0 BRA `(.L_x_13) ;  /* 0x0000000000540947 */ /* 0x000fea0003800000 */
[----:B--23--:R-:W-:Y:S01]  /*0ab0*/  UMOV UR4, 0x400 ;  /* 0x0000040000047882 */ /* 0x00cfe20000000000 */
        /* <DEDUP_REMOVED lines=14> */
[----:B------:R4:W1:Y:S01]  /*0ba0*/  SYNCS.EXCH.64 URZ, [UR4+0xc8], UR8 ;  /* 0x0000c80804ff75b2 */ /* 0x0008620008000100 */
[----:B------:R4:W1:Y:S01]  /*0bb0*/  SYNCS.EXCH.64 URZ, [UR4+0xb0], UR6 ;  /* 0x0000b00604ff75b2 */ /* 0x0008620008000100 */
[----:B------:R4:W1:Y:S01]  /*0bc0*/  SYNCS.EXCH.64 URZ, [UR4+0xd0], UR8 ;  /* 0x0000d00804ff75b2 */ /* 0x0008620008000100 */
[----:B------:R4:W1:Y:S01]  /*0bd0*/  SYNCS.EXCH.64 URZ, [UR4+0xb8], UR6 ;  /* 0x0000b80604ff75b2 */ /* 0x0008620008000100 */
[----:B------:R4:W1:Y:S02]  /*0be0*/  SYNCS.EXCH.64 URZ, [UR4+0xd8], UR8 ;  /* 0x0000d80804ff75b2 */ /* 0x0008640008000100 */
[----:B----4-:R-:W-:Y:S01]  /*0bf0*/  NOP ;  /* 0x0000000000007918 */ /* 0x010fe20000000000 */
.L_x_13:
[----:B------:R-:W4:Y:S01]  /*0c00*/  SHFL.IDX PT, R0, R68, RZ, 0x1f ;  /* 0x00001fff44007589 */ /* 0x000f2200000e0000 */
[----:B------:R-:W-:Y:S01]  /*0c10*/  ISETP.NE.OR P1, PT, RZ, UR10, !P1 ;  /* 0x0000000aff007c0c */ /* 0x000fe2000cf25670 */
        /* <DEDUP_REMOVED lines=12> */
[----:B------:R4:W3:Y:S01]  /*0ce0*/  SYNCS.EXCH.64 URZ, [UR4+0xf0], UR6 ;  /* 0x0000f00604ff75b2 */ /* 0x0008e20008000100 */
[----:B------:R4:W1:Y:S01]  /*0cf0*/  SYNCS.EXCH.64 URZ, [UR4+0xe8], UR6 ;  /* 0x0000e80604ff75b2 */ /* 0x0008620008000100 */
[----:B------:R4:W1:Y:S02]  /*0d00*/  SYNCS.EXCH.64 URZ, [UR4+0xf8], UR6 ;  /* 0x0000f80604ff75b2 */ /* 0x0008640008000100 */
[----:B----4-:R-:W-:Y:S01]  /*0d10*/  NOP ;  /* 0x0000000000007918 */ /* 0x010fe20000000000 */
.L_x_14:
[----:B------:R-:W-:Y:S01]  /*0d20*/  VOTEU.ALL UP1, P1 ;  /* 0x0000000000ff7886 */ /* 0x000fe20000820000 */
[----:B--23--:R-:W2:Y:S01]  /*0d30*/  LDCU UR7, c[0x0][0x36c] ;  /* 0x00006d80ff0777ac */ /* 0x00cea20008000800 */
[----:B------:R-:W-:Y:S01]  /*0d40*/  NOP ;  /* 0x0000000000007918 */ /* 0x000fe20000000000 */
[----:B------:R-:W-:Y:S01]  /*0d50*/  LOP3.LUT R10, R77, 0x1f, RZ, 0xc0, !PT ;  /* 0x0000001f4d0a7812 */ /* 0x000fe200078ec0ff */
[----:B------:R-:W-:Y:S01]  /*0d60*/  UMOV UR4, 0x20 ;  /* 0x0000002000047882 */ /* 0x000fe20000000000 */
[----:B------:R-:W-:Y:S01]  /*0d70*/  @!UP1 UMOV UR6, 0x400 ;  /* 0x0000040000069882 */ /* 0x000fe20000000000 */
[----:B------:R-:W-:-:S04]  /*0d80*/  @!UP1 UIADD3 UR4, UPT, UPT, -UR4, 0x100000, URZ ;  /* 0x0010000004049890 */ /* 0x000fc8000fffe1ff */
[----:B------:R-:W-:Y:S02]  /*0d90*/  @!UP1 USHF.L.U32 UR5, UR4, 0xb, URZ ;  /* 0x0000000b04059899 */ /* 0x000fe400080006ff */
[----:B------:R-:W-:Y:S02]  /*0da0*/  @!UP1 USHF.L.U32 UR4, UR4, 0x1, URZ ;  /* 0x0000000104049899 */ /* 0x000fe400080006ff */
[----:B------:R-:W-:Y:S01]  /*0db0*/  @!UP1 ULEA UR6, UR54, UR6, 0x18 ;  /* 0x0000000636069291 */ /* 0x000fe2000f8ec0ff */
[----:B------:R-:W-:Y:S01]  /*0dc0*/  VOTEU.ALL UP1, P1 ;  /* 0x0000000000ff7886 */ /* 0x000fe20000820000 */
[----:B------:R-:W-:Y:S01]  /*0dd0*/  UISETP.NE.AND UP4, UPT, UR10, URZ, UPT ;  /* 0x000000ff0a00728c */ /* 0x000fe2000bf85270 */
[----:B------:R-:W3:Y:S09]  /*0de0*/  FENCE.VIEW.ASYNC.S ;  /* 0x00000000000073c6 */ /* 0x000ef20000000000 */
[----:B---3--:R3:W4:Y:S01]  /*0df0*/  @!UP1 SYNCS.EXCH.64 URZ, [UR6+0x100], UR4 ;  /* 0x0001000406ff95b2 */ /* 0x0087220008000100 */
[----:B--2---:R-:W-:-:S09]  /*0e00*/  UISETP.EQ.U32.AND UP1, UPT, UR7, 0x1, UPT ;  /* 0x000000010700788c */ /* 0x004fd2000bf22070 */
[----:B------:R-:W-:Y:S05]  /*0e10*/  BRA.U !UP1, `(.L_x_15) ;  /* 0x0000000109087547 */ /* 0x000fea000b800000 */
[----:B-1--4-:R-:W-:Y:S01]  /*0e20*/  UCGABAR_ARV ;  /* 0x00000000000079c7 */ /* 0x012fe20008000000 */
[----:B------:R-:W-:Y:S05]  /*0e30*/  BRA `(.L_x_16) ;  /* 0x0000000000047947 */ /* 0x000fea0003800000 */
.L_x_15:
[----:B-1--4-:R-:W-:Y:S01]  /*0e40*/  NOP ;  /* 0x0000000000007918 */ /* 0x012fe20000000000 */
.L_x_16:
[----:B------:R-:W1:Y:S01]  /*0e50*/  S2R R15, SR_CTAID.Y ;  /* 0x00000000000f7919 */ /* 0x000e620000002600 */
[----:B------:R-:W-:-:S05]  /*0e60*/  CS2R.32 R63, SR_CgaSize ;  /* 0x00000000003f7805 */ /* 0x000fca0000008a00 */
[----:B------:R-:W-:-:S05]  /*0e70*/  IMAD R63, R63, -0xa0, RZ ;  /* 0xffffff603f3f7824 */ /* 0x000fca00078e02ff */
[----:B---3--:R-:W-:-:S14]  /*0e80*/  R2UR UR4, R63 ;  /* 0x000000003f0472ca */ /* 0x008fdc00000e0000 */
[----:B------:R-:W2:Y:S01]  /*0e90*/  LDCU UR4, c[0x0][UR4+0x2b4] ;  /* 0x00005680040477ac */ /* 0x000ea20008000800 */
[----:B------:R-:W-:-:S05]  /*0ea0*/  CS2R.32 R0, SR_CgaSize ;  /* 0x0000000000007805 */ /* 0x000fca0000008a00 */
[----:B------:R-:W-:-:S06]  /*0eb0*/  IMAD R0, R0, -0xa0, RZ ;  /* 0xffffff6000007824 */ /* 0x000fcc00078e02ff */
[----:B------:R-:W3:Y:S01]  /*0ec0*/  LDC R0, c[0x0][R0+0x2a4] ;  /* 0x0000a90000007b82 */ /* 0x000ee20000000800 */
[----:B------:R-:W-:Y:S01]  /*0ed0*/  PRMT R8, RZ, 0x7610, R8 ;  /* 0x00007610ff087816 */ /* 0x000fe20000000008 */
[----:B------:R-:W4:Y:S01]  /*0ee0*/  S2R R9, SR_CTAID.X ;  /* 0x0000000000097919 */ /* 0x000f220000002500 */
[----:B------:R-:W-:-:S05]  /*0ef0*/  CS2R.32 R63, SR_CgaSize ;  /* 0x00000000003f7805 */ /* 0x000fca0000008a00 */
[----:B------:R-:W-:-:S05]  /*0f00*/  IMAD R63, R63, -0xa0, RZ ;  /* 0xffffff603f3f7824 */ /* 0x000fca00078e02ff */
[----:B------:R-:W-:-:S14]  /*0f10*/  R2UR UR5, R63 ;  /* 0x000000003f0572ca */ /* 0x000fdc00000e0000 */
[----:B------:R-:W3:Y:S01]  /*0f20*/  LDCU UR5, c[0x0][UR5+0x2b0] ;  /* 0x00005600050577ac */ /* 0x000ee20008000800 */
[----:B------:R-:W-:Y:S01]  /*0f30*/  UISETP.NE.AND UP2, UPT, UR10, 0x2, UPT ;  /* 0x000000020a00788c */ /* 0x000fe2000bf45270 */
[----:B------:R-:W2:Y:S01]  /*0f40*/  LDC R13, c[0x0][0xb24] ;  /* 0x0002c900ff0d7b82 */ /* 0x000ea20000000800 */
[----:B------:R-:W-:-:S05]  /*0f50*/  CS2R.32 R2, SR_CgaSize ;  /* 0x0000000000027805 */ /* 0x000fca0000008a00 */
[----:B------:R-:W-:-:S06]  /*0f60*/  IMAD R2, R2, -0xa0, RZ ;  /* 0xffffff6002027824 */ /* 0x000fcc00078e02ff */
[----:B------:R-:W3:Y:S08]  /*0f70*/  LDC R2, c[0x0][R2+0x2a0] ;  /* 0x0000a80002027b82 */ /* 0x000ef00000000800 */
[----:B------:R-:W3:Y:S01]  /*0f80*/  LDC R26, c[0x0][0xb24] ;  /* 0x0002c900ff1a7b82 */ /* 0x000ee20000000800 */
[----:B-1----:R-:W-:-:S07]  /*0f90*/  I2FP.F32.U32 R62, R15 ;  /* 0x0000000f003e7245 */ /* 0x002fce0000201000 */
[----:B------:R-:W1:Y:S01]  /*0fa0*/  S2UR UR60, SR_CTAID.Z ;  /* 0x00000000003c79c3 */ /* 0x000e620000002700 */
[----:B--2---:R-:W-:Y:S01]  /*0fb0*/  ISETP.GE.AND P0, PT, R13, 0x1, PT ;  /* 0x000000010d00780c */ /* 0x004fe20003f06270 */
[----:B----4-:R-:W-:Y:S01]  /*0fc0*/  IMAD.MOV.U32 R14, RZ, RZ, R9 ;  /* 0x000000ffff0e7224 */ /* 0x010fe200078e0009 */
[----:B------:R-:W-:Y:S01]  /*0fd0*/  I2FP.F32.U32 R63, R9 ;  /* 0x00000009003f7245 */ /* 0x000fe20000201000 */
[----:B------:R-:W-:Y:S01]  /*0fe0*/  FMUL R62, R62, UR4 ;  /* 0x000000043e3e7c20 */ /* 0x000fe20008400000 */
[----:B------:R-:W2:Y:S03]  /*0ff0*/  LDCU UR4, c[0x0][0xb30] ;  /* 0x00016600ff0477ac */ /* 0x000ea60008000800 */
[----:B---3--:R-:W-:Y:S02]  /*1000*/  FMUL R63, R63, UR5 ;  /* 0x000000053f3f7c20 */ /* 0x008fe40008400000 */
[----:B------:R-:W3:Y:S08]  /*1010*/  F2I.U32.TRUNC.NTZ R62, R62 ;  /* 0x0000003e003e7305 */ /* 0x000ef0000020f000 */
[----:B------:R-:W4:Y:S01]  /*1020*/  F2I.U32.TRUNC.NTZ R63, R63 ;  /* 0x0000003f003f7305 */ /* 0x000f22000020f000 */
[----:B--2---:R-:W-:Y:S01]  /*1030*/  UISETP.NE.AND UP3, UPT, UR4, 0x1, UPT ;  /* 0x000000010400788c */ /* 0x004fe2000bf65270 */
[----:B---3--:R-:W-:-:S05]  /*1040*/  IADD3 R62, PT, PT, -R62, RZ, RZ ;  /* 0x000000ff3e3e7210 */ /* 0x008fca0007ffe1ff */
[----:B------:R-:W-:Y:S01]  /*1050*/  IMAD R62, R0, R62, R15 ;  /* 0x0000003e003e7224 */ /* 0x000fe200078e020f */
[----:B------:R-:W-:Y:S01]  /*1060*/  PRMT R0, RZ, 0x7610, R0 ;  /* 0x00007610ff007816 */ /* 0x000fe20000000000 */
[----:B----4-:R-:W-:-:S04]  /*1070*/  IMAD.MOV R63, RZ, RZ, -R63 ;  /* 0x000000ffff3f7224 */ /* 0x010fc800078e0a3f */
[----:B------:R-:W-:Y:S01]  /*1080*/  IMAD R63, R2, R63, R9 ;  /* 0x0000003f023f7224 */ /* 0x000fe200078e0209 */
[----:B-1----:R-:W-:Y:S06]  /*1090*/  BRA.U UP4, `(.L_x_17) ;  /* 0x0000000104247547 */ /* 0x002fec000b800000 */
[----:B------:R-:W-:Y:S01]  /*10a0*/  ISETP.NE.AND P1, PT, R62, RZ, PT ;  /* 0x000000ff3e00720c */ /* 0x000fe20003f25270 */
[----:B------:R-:W-:Y:S01]  /*10b0*/  IMAD.MOV.U32 R0, RZ, RZ, 0x3 ;  /* 0x00000003ff007424 */ /* 0x000fe200078e00ff */
[C---:B------:R-:W-:Y:S02]  /*10c0*/  LOP3.LUT R2, R63.reuse, 0xfffffffe, RZ, 0xc0, !PT ;  /* 0xfffffffe3f027812 */ /* 0x040fe400078ec0ff */
[----:B------:R-:W-:Y:S02]  /*10d0*/  ISETP.LT.U32.OR P1, PT, R63, 0x2, !P1 ;  /* 0x000000023f00780c */ /* 0x000fe40004f21470 */
[----:B------:R-:W-:Y:S02]  /*10e0*/  SHF.L.U32 R0, R0, R2, RZ ;  /* 0x0000000200007219 */ /* 0x000fe400000006ff */
[----:B------:R-:W-:Y:S02]  /*10f0*/  SEL R4, RZ, 0x1, !P1 ;  /* 0x00000001ff047807 */ /* 0x000fe40004800000 */
[----:B------:R-:W-:-:S05]  /*1100*/  SEL R3, RZ, 0x2, !P1 ;  /* 0x00000002ff037807 */ /* 0x000fca0004800000 */
[----:B------:R-:W-:-:S05]  /*1110*/  IMAD.IADD R3, R4, 0x1, R3 ;  /* 0x0000000104037824 */ /* 0x000fca00078e0203 */
[----:B------:R-:W-:Y:S02]  /*1120*/  PRMT R8, R3, 0x7610, R8 ;  /* 0x0000761003087816 */ /* 0x000fe40000000008 */
.L_x_17:
[----:B------:R-:W-:Y:S05]  /*1130*/  @!P0 BRA `(.L_x_18) ;  /* 0x0000000000b88947 */ /* 0x000fea0003800000 */
[----:B------:R-:W1:Y:S01]  /*1140*/  LDC.64 R4, c[0x0][0xb18] ;  /* 0x0002c600ff047b82 */ /* 0x000e620000000a00 */
[----:B------:R-:W-:-:S07]  /*1150*/  ISETP.NE.AND P0, PT, R13, 0x1, PT ;  /* 0x000000010d00780c */ /* 0x000fce0003f05270 */
[----:B------:R-:W2:Y:S08]  /*1160*/  LDC R16, c[0x0][0xb0c] ;  /* 0x0002c300ff107b82 */ /* 0x000eb00000000800 */
[----:B------:R-:W3:Y:S08]  /*1170*/  LDC R18, c[0x0][0x370] ;  /* 0x0000dc00ff127b82 */ /* 0x000ef00000000800 */
[----:B------:R-:W4:Y:S01]  /*1180*/  LDC R17, c[0x0][0x374] ;  /* 0x0000dd00ff117b82 */ /* 0x000f220000000800 */
[----:B-1----:R-:W-:-:S07]  /*1190*/  ISETP.NE.AND P1, PT, R4, 0x1, PT ;  /* 0x000000010400780c */ /* 0x002fce0003f25270 */
[----:B------:R-:W3:Y:S01]  /*11a0*/  LDC.64 R6, c[0x0][0xb10] ;  /* 0x0002c400ff067b82 */ /* 0x000ee20000000a00 */
[----:B--2---:R-:W-:-:S07]  /*11b0*/  ISETP.NE.AND P2, PT, R16, 0x1, PT ;  /* 0x000000011000780c */ /* 0x004fce0003f45270 */
[----:B------:R-:W1:Y:S08]  /*11c0*/  LDC R14, c[0x0][0xb20] ;  /* 0x0002c800ff0e7b82 */ /* 0x000e700000000800 */
[----:B------:R-:W2:Y:S01]  /*11d0*/  LDC.64 R2, c[0x0][0xb28] ;  /* 0x0002ca00ff027b82 */ /* 0x000ea20000000a00 */
[----:B----4-:R-:W-:-:S04]  /*11e0*/  IMAD.HI.U32 R19, R17, R5, RZ ;  /* 0x0000000511137227 */ /* 0x010fc800078e00ff */
[----:B------:R-:W-:-:S04]  /*11f0*/  IMAD.HI.U32 R5, R15, R5, RZ ;  /* 0x000000050f057227 */ /* 0x000fc800078e00ff */
[----:B---3--:R-:W-:-:S05]  /*1200*/  IMAD.HI.U32 R20, R18, R6, RZ ;  /* 0x0000000612147227 */ /* 0x008fca00078e00ff */
[-C--:B------:R-:W-:Y:S01]  /*1210*/  @P2 SHF.R.U32.HI R18, RZ, R7.reuse, R20 ;  /* 0x00000007ff122219 */ /* 0x080fe20000011614 */
[----:B------:R-:W-:Y:S01]  /*1220*/  IMAD.HI.U32 R20, R9, R6, RZ ;  /* 0x0000000609147227 */ /* 0x000fe200078e00ff */
[-C--:B-1----:R-:W-:Y:S02]  /*1230*/  @P1 SHF.R.U32.HI R17, RZ, R14.reuse, R19 ;  /* 0x0000000eff111219 */ /* 0x082fe40000011613 */
[----:B------:R-:W-:Y:S02]  /*1240*/  SHF.R.U32.HI R5, RZ, R14, R5 ;  /* 0x0000000eff057219 */ /* 0x000fe40000011605 */
[----:B------:R-:W-:Y:S02]  /*1250*/  SHF.R.U32.HI R20, RZ, R7, R20 ;  /* 0x00000007ff147219 */ /* 0x000fe40000011614 */
[----:B------:R-:W-:Y:S01]  /*1260*/  SEL R5, R15, R5, !P1 ;  /* 0x000000050f057207 */ /* 0x000fe20004800000 */
[----:B--2---:R-:W-:Y:S01]  /*1270*/  IMAD.HI.U32 R19, R17, R2, RZ ;  /* 0x0000000211137227 */ /* 0x004fe200078e00ff */
[----:B------:R-:W-:-:S03]  /*1280*/  SEL R14, R9, R20, !P2 ;  /* 0x00000014090e7207 */ /* 0x000fc60005000000 */
[----:B------:R-:W-:Y:S01]  /*1290*/  IMAD.HI.U32 R6, R18, R2, RZ ;  /* 0x0000000212067227 */ /* 0x000fe200078e00ff */
[----:B------:R-:W-:-:S04]  /*12a0*/  @P0 SHF.R.U32.HI R17, RZ, R3, R19 ;  /* 0x00000003ff110219 */ /* 0x000fc80000011613 */
[----:B------:R-:W-:Y:S01]  /*12b0*/  @P0 SHF.R.U32.HI R18, RZ, R3, R6 ;  /* 0x00000003ff120219 */ /* 0x000fe20000011606 */
[----:B------:R-:W-:-:S04]  /*12c0*/  IMAD R17, R17, R13, RZ ;  /* 0x0000000d11117224 */ /* 0x000fc800078e02ff */
[----:B------:R-:W-:Y:S01]  /*12d0*/  IMAD R6, R18, R13, RZ ;  /* 0x0000000d12067224 */ /* 0x000fe200078e02ff */
[----:B------:R-:W-:-:S04]  /*12e0*/  ISETP.GE.AND P1, PT, R5, R17, PT ;  /* 0x000000110500720c */ /* 0x000fc80003f26270 */
[----:B------:R-:W-:Y:S01]  /*12f0*/  ISETP.GE.OR P1, PT, R14, R6, P1 ;  /* 0x000000060e00720c */ /* 0x000fe20000f26670 */
[----:B------:R-:W-:-:S05]  /*1300*/  IMAD.HI.U32 R6, R5, R2, RZ ;  /* 0x0000000205067227 */ /* 0x000fca00078e00ff */
[----:B------:R-:W-:-:S04]  /*1310*/  SHF.R.U32.HI R6, RZ, R3, R6 ;  /* 0x00000003ff067219 */ /* 0x000fc80000011606 */
[----:B------:R-:W-:-:S03]  /*1320*/  SEL R6, R5, R6, !P0 ;  /* 0x0000000605067207 */ /* 0x000fc60004000000 */
[----:B------:R-:W-:Y:S01]  /*1330*/  @!P1 IMAD.HI.U32 R7, R14, R2, RZ ;  /* 0x000000020e079227 */ /* 0x000fe200078e00ff */
[----:B------:R-:W-:-:S04]  /*1340*/  IADD3 R2, PT, PT, -R6, RZ, RZ ;  /* 0x000000ff06027210 */ /* 0x000fc80007ffe1ff */
[----:B------:R-:W-:Y:S01]  /*1350*/  @!P1 SHF.R.U32.HI R3, RZ, R3, R7 ;  /* 0x00000003ff039219 */ /* 0x000fe20000011607 */
[----:B------:R-:W-:Y:S01]  /*1360*/  IMAD R2, R13, R2, R5 ;  /* 0x000000020d027224 */ /* 0x000fe200078e0205 */
[----:B------:R-:W-:Y:S02]  /*1370*/  IADD3 R7, PT, PT, -R5, RZ, RZ ;  /* 0x000000ff05077210 */ /* 0x000fe40007ffe1ff */
[----:B------:R-:W-:-:S03]  /*1380*/  @!P1 SEL R3, R14, R3, !P0 ;  /* 0x000000030e039207 */ /* 0x000fc60004000000 */
[----:B------:R-:W-:Y:S02]  /*1390*/  IMAD R7, R4, R7, R15 ;  /* 0x0000000704077224 */ /* 0x000fe400078e020f */
[--C-:B------:R-:W-:Y:S02]  /*13a0*/  @!P1 IMAD.IADD R6, R6, 0x1, -R3.reuse ;  /* 0x0000000106069824 */ /* 0x100fe400078e0a03 */
[----:B------:R-:W-:Y:S01]  /*13b0*/  @!P1 IMAD R3, R2, R18, R3 ;  /* 0x0000001202039224 */ /* 0x000fe200078e0203 */
[----:B------:R-:W-:Y:S01]  /*13c0*/  IADD3 R2, PT, PT, -R14, RZ, RZ ;  /* 0x000000ff0e027210 */ /* 0x000fe20007ffe1ff */
[----:B------:R-:W-:Y:S02]  /*13d0*/  @!P1 IMAD R5, R6, R13, R14 ;  /* 0x0000000d06059224 */ /* 0x000fe400078e020e */
[----:B------:R-:W-:Y:S02]  /*13e0*/  @!P1 IMAD.MOV.U32 R14, RZ, RZ, R3 ;  /* 0x000000ffff0e9224 */ /* 0x000fe400078e0003 */
[----:B------:R-:W-:-:S02]  /*13f0*/  IMAD R2, R16, R2, R9 ;  /* 0x0000000210027224 */ /* 0x000fc400078e0209 */
[----:B------:R-:W-:Y:S02]  /*1400*/  IMAD R15, R5, R4, R7 ;  /* 0x00000004050f7224 */ /* 0x000fe400078e0207 */
[----:B------:R-:W-:Y:S02]  /*1410*/  IMAD R14, R14, R16, R2 ;  /* 0x000000100e0e7224 */ /* 0x000fe400078e0202 */
.L_x_18:
[----:B------:R-:W-:Y:S05]  /*1420*/  BRA.U UP3, `(.L_x_19) ;  /* 0x0000000103407547 */ /* 0x000fea000b800000 */
[----:B------:R-:W1:Y:S08]  /*1430*/  LDC.64 R4, c[0x0][0xb10] ;  /* 0x0002c400ff047b82 */ /* 0x000e700000000a00 */
[----:B------:R-:W2:Y:S08]  /*1440*/  LDC.64 R2, c[0x0][0xb18] ;  /* 0x0002c600ff027b82 */ /* 0x000eb00000000a00 */
[----:B------:R-:W3:Y:S08]  /*1450*/  LDC R6, c[0x0][0xb20] ;  /* 0x0002c800ff067b82 */ /* 0x000ef00000000800 */
[----:B------:R-:W4:Y:S01]  /*1460*/  LDC R7, c[0x0][0xb0c] ;  /* 0x0002c300ff077b82 */ /* 0x000f220000000800 */
[----:B-1----:R-:W-:-:S05]  /*1470*/  IMAD.HI.U32 R4, R14, R4, RZ ;  /* 0x000000040e047227 */ /* 0x002fca00078e00ff */
[----:B------:R-:W-:Y:S01]  /*1480*/  SHF.R.U32.HI R4, RZ, R5, R4 ;  /* 0x00000005ff047219 */ /* 0x000fe20000011604 */
[----:B--2---:R-:W-:Y:S01]  /*1490*/  IMAD.HI.U32 R3, R15, R3, RZ ;  /* 0x000000030f037227 */ /* 0x004fe200078e00ff */
[----:B------:R-:W-:-:S04]  /*14a0*/  ISETP.NE.AND P0, PT, R2, 0x1, PT ;  /* 0x000000010200780c */ /* 0x000fc80003f05270 */
[----:B---3--:R-:W-:-:S04]  /*14b0*/  SHF.R.U32.HI R3, RZ, R6, R3 ;  /* 0x00000006ff037219 */ /* 0x008fc80000011603 */
[----:B------:R-:W-:Y:S02]  /*14c0*/  SEL R3, R15, R3, !P0 ;  /* 0x000000030f037207 */ /* 0x000fe40004000000 */
[----:B----4-:R-:W-:-:S04]  /*14d0*/  ISETP.NE.AND P1, PT, R7, 0x1, PT ;  /* 0x000000010700780c */ /* 0x010fc80003f25270 */
[----:B------:R-:W-:-:S05]  /*14e0*/  SEL R5, R14, R4, !P1 ;  /* 0x000000040e057207 */ /* 0x000fca0004800000 */
[----:B------:R-:W-:Y:S02]  /*14f0*/  IMAD.IADD R4, R3, 0x1, -R5 ;  /* 0x0000000103047824 */ /* 0x000fe400078e0a05 */
[----:B------:R-:W-:Y:S02]  /*1500*/  IMAD.IADD R3, R5, 0x1, -R3 ;  /* 0x0000000105037824 */ /* 0x000fe400078e0a03 */
[----:B------:R-:W-:Y:S02]  /*1510*/  IMAD R14, R4, R7, R14 ;  /* 0x00000007040e7224 */ /* 0x000fe400078e020e */
[----:B------:R-:W-:Y:S02]  /*1520*/  IMAD R15, R3, R2, R15 ;  /* 0x00000002030f7224 */ /* 0x000fe400078e020f */
.L_x_19:
[----:B------:R-:W-:Y:S05]  /*1530*/  BRA.U !UP1, `(.L_x_20) ;  /* 0x00000001090c7547 */ /* 0x000fea000b800000 */
[----:B------:R-:W-:Y:S01]  /*1540*/  UCGABAR_WAIT ;  /* 0x0000000000007dc7 */ /* 0x000fe20008000000 */
[----:B------:R-:W-:Y:S01]  /*1550*/  CCTL.IVALL ;  /* 0x00000000ff00798f */ /* 0x000fe20002000000 */
[----:B------:R-:W-:Y:S05]  /*1560*/  BRA `(.L_x_21) ;  /* 0x0000000000047947 */ /* 0x000fea0003800000 */
.L_x_20:
[----:B------:R-:W-:Y:S06]  /*1570*/  BAR.SYNC.DEFER_BLOCKING 0x0 ;  /* 0x0000000000007b1d */ /* 0x000fec0000010000 */
.L_x_21:
[----:B------:R-:W-:Y:S05]  /*1580*/  BRA.U UP2, `(.L_x_22) ;  /* 0x0000001502a87547 */ /* 0x000fea000b800000 */
[----:B------:R-:W1:Y:S01]  /*1590*/  LDCU UR6, c[0x0][0x38c] ;  /* 0x00007180ff0677ac */ /* 0x000e620008000800 */
[----:B------:R-:W2:Y:S01]  /*15a0*/  LDC R8, c[0x0][0x370] ;  /* 0x0000dc00ff087b82 */ /* 0x000ea20000000800 */
[----:B------:R-:W-:Y:S01]  /*15b0*/  IMAD.SHL.U32 R18, R9, 0x40, RZ ;  /* 0x0000004009127824 */ /* 0x000fe200078e00ff */
[----:B------:R-:W-:Y:S01]  /*15c0*/  PLOP3.LUT P1, PT, PT, PT, UP5, 0x80, 0x8 ;  /* 0x000000000008781c */ /* 0x000fe20003f2f058 */
[----:B------:R-:W-:Y:S01]  /*15d0*/  UISETP.NE.AND UP1, UPT, UR10, URZ, UPT ;  /* 0x000000ff0a00728c */ /* 0x000fe2000bf25270 */
[----:B------:R-:W-:Y:S01]  /*15e0*/  ISETP.NE.AND P4, PT, R10, RZ, P5 ;  /* 0x000000ff0a00720c */ /* 0x000fe20002f85270 */
[----:B------:R-:W-:Y:S01]  /*15f0*/  IMAD.MOV.U32 R17, RZ, RZ, 0x1 ;  /* 0x00000001ff117424 */ /* 0x000fe200078e00ff */
[----:B------:R-:W-:Y:S01]  /*1600*/  PLOP3.LUT P1, PT, P1, PT, PT, 0x8, 0x80 ;  /* 0x000000000080781c */ /* 0x000fe20000f2e170 */
[----:B------:R-:W-:Y:S01]  /*1610*/  IMAD.MOV.U32 R16, RZ, RZ, RZ ;  /* 0x000000ffff107224 */ /* 0x000fe200078e00ff */
[----:B------:R-:W3:Y:S01]  /*1620*/  LDC R0, c[0x0][0x374] ;  /* 0x0000dd00ff007b82 */ /* 0x000ee20000000800 */
[----:B------:R-:W-:Y:S01]  /*1630*/  CS2R R12, SRZ ;  /* 0x00000000000c7805 */ /* 0x000fe2000001ff00 */
[----:B------:R-:W-:Y:S01]  /*1640*/  IMAD.MOV.U32 R11, RZ, RZ, 0x1 ;  /* 0x00000001ff0b7424 */ /* 0x000fe200078e00ff */
[----:B------:R-:W-:Y:S01]  /*1650*/  LOP3.LUT R18, R18, 0x40, RZ, 0xc0, !PT ;  /* 0x0000004012127812 */ /* 0x000fe200078ec0ff */
[----:B------:R-:W4:Y:S01]  /*1660*/  LDCU.64 UR46, c[0x0][0x348] ;  /* 0x00006900ff2e77ac */ /* 0x000f220008000a00 */
[----:B------:R-:W-:-:S02]  /*1670*/  USEL UR45, UR45, 0x2, UP1 ;  /* 0x000000022d2d7887 */ /* 0x000fc40008800000 */
[----:B-1----:R-:W-:Y:S02]  /*1680*/  UIADD3 UR5, UPT, UPT, UR6, 0x7f, URZ ;  /* 0x0000007f06057890 */ /* 0x002fe4000fffe0ff */
[----:B------:R-:W-:Y:S02]  /*1690*/  UIADD3 UR64, UPT, UPT, UR6, 0xfe, URZ ;  /* 0x000000fe06407890 */ /* 0x000fe4000fffe0ff */
[----:B------:R-:W-:Y:S01]  /*16a0*/  USHF.R.S32.HI UR4, URZ, 0x1f, UR5 ;  /* 0x0000001fff047899 */ /* 0x000fe20008011405 */
[----:B------:R-:W-:-:S03]  /*16b0*/  UMOV UR29, URZ ;  /* 0x000000ff001d7c82 */ /* 0x000fc60008000000 */
[----:B------:R-:W-:-:S04]  /*16c0*/  ULEA.HI UR4, UR4, UR5, URZ, 0x7 ;  /* 0x0000000504047291 */ /* 0x000fc8000f8f38ff */
[----:B------:R-:W-:Y:S02]  /*16d0*/  USHF.R.S32.HI UR61, URZ, 0x7, UR4 ;  /* 0x00000007ff3d7899 */ /* 0x000fe40008011404 */
[----:B------:R-:W-:Y:S02]  /*16e0*/  UIADD3 UR4, UPT, UPT, UR6, -0x1, URZ ;  /* 0xffffffff06047890 */ /* 0x000fe4000fffe0ff */
[----:B------:R-:W-:Y:S02]  /*16f0*/  UISETP.LT.U32.AND UP0, UPT, UR61, 0x3, UPT ;  /* 0x000000033d00788c */ /* 0x000fe4000bf01070 */
[----:B------:R-:W-:Y:S02]  /*1700*/  UISETP.GE.U32.AND UP2, UPT, UR4, -0xff, UPT ;  /* 0xffffff010400788c */ /* 0x000fe4000bf46070 */
[----:B------:R-:W-:-:S04]  /*1710*/  USEL UR55, UR61, 0x3, UP0 ;  /* 0x000000033d377887 */ /* 0x000fc80008000000 */
[----:B------:R-:W-:Y:S02]  /*1720*/  UIADD3 UR4, UPT, UPT, UR55, -0x1, URZ ;  /* 0xffffffff37047890 */ /* 0x000fe4000fffe0ff */
[----:B------:R-:W-:-:S03]  /*1730*/  UIADD3 UR63, UPT, UPT, UR61, -UR55, URZ ;  /* 0x800000373d3f7290 */ /* 0x000fc6000fffe0ff */
[----:B------:R-:W-:-:S04]  /*1740*/  @UP2 UIADD3 UR4, UPT, UPT, UR55, URZ, URZ ;  /* 0x000000ff37042290 */ /* 0x000fc8000fffe0ff */
[----:B------:R-:W-:Y:S02]  /*1750*/  UIADD3 UR53, UPT, UPT, UR4, 0x1, URZ ;  /* 0x0000000104357890 */ /* 0x000fe4000fffe0ff */
[----:B--2-4-:R-:W-:-:S12]  /*1760*/  UIADD3 UR62, UPT, UPT, -UR4, URZ, URZ ;  /* 0x000000ff043e7290 */ /* 0x014fd8000fffe1ff */
.L_x_46:
[----:B------:R-:W-:Y:S01]  /*1770*/  UISETP.NE.AND UP0, UPT, UR54, URZ, UPT ;  /* 0x000000ff3600728c */ /* 0x000fe2000bf05270 */
[----:B------:R-:W1:Y:S08]  /*1780*/  S2UR UR54, SR_CgaCtaId ;  /* 0x00000000003679c3 */ /* 0x000e700000008800 */
[----:B------:R-:W-:Y:S05]  /*1790*/  BRA.U UP0, `(.L_x_23) ;  /* 0x0000000100347547 */ /* 0x000fea000b800000 */
[----:B------:R-:W2:Y:S01]  /*17a0*/  S2R R2, SR_CgaCtaId ;  /* 0x0000000000027919 */ /* 0x000ea20000008800 */
[----:B------:R-:W-:-:S04]  /*17b0*/  MOV R3, 0x400 ;  /* 0x0000040000037802 */ /* 0x000fc80000000f00 */
[----:B--2---:R-:W-:Y:S02]  /*17c0*/  LEA R2, R2, R3, 0x18 ;  /* 0x0000000302027211 */ /* 0x004fe400078ec0ff */
[----:B------:R-:W-:-:S03]  /*17d0*/  SHF.L.U32 R3, R11, 0x1f, RZ ;  /* 0x0000001f0b037819 */ /* 0x000fc600000006ff */
[----:B------:R-:W-:-:S04]  /*17e0*/  IMAD R2, R12, 0x8, R2 ;  /* 0x000000080c027824 */ /* 0x000fc800078e0202 */
[----:B------:R-:W2:Y:S02]  /*17f0*/  SYNCS.PHASECHK.TRANS64.TRYWAIT P0, [R2+URZ+0xf0], R3 ;  /* 0x0000f003020075a7 */ /* 0x000ea400080011ff */
[----:B--2---:R-:W-:Y:S05]  /*1800*/  @!P0 BRA `(.L_x_24) ;  /* 0x00000074004c8947 */ /* 0x004fea0003800000 */
.L_x_152:
[----:B------:R-:W-:Y:S01]  /*1810*/  VIADD R12, R12, 0x1 ;  /* 0x000000010c0c7836 */ /* 0x000fe20000000000 */
[----:B------:R2:W-:Y:S04]  /*1820*/  SYNCS.ARRIVE.TRANS64.A1T0 RZ, [R2+URZ+0xe0], RZ ;  /* 0x0000e0ff02ff79a7 */ /* 0x0005e800081000ff */
[----:B------:R-:W-:-:S04]  /*1830*/  ISETP.NE.AND P0, PT, R12, 0x2, PT ;  /* 0x000000020c00780c */ /* 0x000fc80003f05270 */
[----:B------:R-:W-:Y:S02]  /*1840*/  SEL R12, R12, RZ, P0 ;  /* 0x000000ff0c0c7207 */ /* 0x000fe40000000000 */
[----:B--2---:R-:W-:-:S04]  /*1850*/  SEL R2, RZ, 0x1, P0 ;  /* 0x00000001ff027807 */ /* 0x004fc80000000000 */
[----:B------:R-:W-:-:S07]  /*1860*/  LOP3.LUT R11, R11, R2, RZ, 0x3c, !PT ;  /* 0x000000020b0b7212 */ /* 0x000fce00078e3cff */
.L_x_23:
[----:B------:R-:W-:Y:S01]  /*1870*/  UMOV UR21, 0x400 ;  /* 0x0000040000157882 */ /* 0x000fe20000000000 */
[----:B------:R-:W-:Y:S01]  /*1880*/  SHF.L.U32 R2, R17, 0x1f, RZ ;  /* 0x0000001f11027819 */ /* 0x000fe200000006ff */
[----:B-1----:R-:W-:Y:S01]  /*1890*/  ULEA UR21, UR54, UR21, 0x18 ;  /* 0x0000001536157291 */ /* 0x002fe2000f8ec0ff */
[----:B------:R-:W-:Y:S01]  /*18a0*/  R2UR UR5, R15 ;  /* 0x000000000f0572ca */ /* 0x000fe200000e0000 */
[----:B------:R-:W-:Y:S01]  /*18b0*/  UISETP.GE.U32.AND UP0, UPT, UR64, 0xff, UPT ;  /* 0x000000ff4000788c */ /* 0x000fe2000bf06070 */
[----:B------:R-:W-:Y:S01]  /*18c0*/  R2UR UR27, R18 ;  /* 0x00000000121b72ca */ /* 0x000fe200000e0000 */
[----:B------:R-:W-:Y:S01]  /*18d0*/  ULEA UR4, UR29, UR21, 0x3 ;  /* 0x000000151d047291 */ /* 0x000fe2000f8e18ff */
[----:B------:R-:W-:-:S08]  /*18e0*/  UMOV UR15, URZ ;  /* 0x000000ff000f7c82 */ /* 0x000fd00008000000 */
[----:B------:R1:W2:Y:S01]  /*18f0*/  SYNCS.PHASECHK.TRANS64.TRYWAIT P2, [UR4+0x18], R2 ;  /* 0x00001802ff0075a7 */ /* 0x0002a20008041104 */
[----:B------:R-:W-:Y:S02]  /*1900*/  R2UR UR4, R18 ;  /* 0x00000000120472ca */ /* 0x000fe400000e0000 */
[----:B------:R-:W-:Y:S01]  /*1910*/  ULEA UR27, UR5, UR27, 0x7 ;  /* 0x0000001b051b7291 */ /* 0x000fe2000f8e38ff */
[----:B-1----:R-:W-:-:S05]  /*1920*/  LEA.HI R2, R14, R14, RZ, 0x1 ;  /* 0x0000000e0e027211 */ /* 0x002fca00078f08ff */
[----:B------:R-:W-:-:S05]  /*1930*/  IMAD.SHL.U32 R2, R2, 0x40, RZ ;  /* 0x0000004002027824 */ /* 0x000fca00078e00ff */
[----:B------:R-:W-:-:S13]  /*1940*/  R2UR UR59, R2 ;  /* 0x00000000023b72ca */ /* 0x000fda00000e0000 */
[----:B------:R-:W-:Y:S01]  /*1950*/  ULOP3.LUT UR59, UR4, 0xffffff80, UR59, 0xf8, !UPT ;  /* 0xffffff80043b7892 */ /* 0x000fe2000f8ef83b */
[----:B------:R-:W-:Y:S11]  /*1960*/  BRA.U !UP0, `(.L_x_25) ;  /* 0x0000000508547547 */ /* 0x000ff6000b800000 */
[----:B------:R-:W-:Y:S01]  /*1970*/  UMOV UR30, UR62 ;  /* 0x0000003e001e7c82 */ /* 0x000fe20008000000 */
[----:B------:R-:W-:Y:S01]  /*1980*/  UMOV UR14, UR29 ;  /* 0x0000001d000e7c82 */ /* 0x000fe20008000000 */
[----:B------:R-:W-:-:S05]  /*1990*/  UMOV UR42, 0x40 ;  /* 0x00000040002a7882 */ /* 0x000fca0000000000 */
.L_x_33:
[----:B------:R-:W-:Y:S01]  /*19a0*/  ULEA UR13, UR14, UR21, 0x3 ;  /* 0x000000150e0d7291 */ /* 0x000fe2000f8e18ff */
[----:B--2---:R-:W-:Y:S01]  /*19b0*/  @P5 MOV R3, 0x20000 ;  /* 0x0002000000035802 */ /* 0x004fe20000000f00 */
[----:B-12-4-:R-:W-:Y:S10]  /*19c0*/  @P2 BRA `(.L_x_26) ;  /* 0x00000000000c2947 */ /* 0x016ff40003800000 */
[----:B------:R-:W-:-:S04]  /*19d0*/  SHF.L.U32 R4, R17, 0x1f, RZ ;  /* 0x0000001f11047819 */ /* 0x000fc800000006ff */
[----:B------:R-:W1:Y:S02]  /*19e0*/  SYNCS.PHASECHK.TRANS64.TRYWAIT P0, [UR13+0x18], R4 ;  /* 0x00001804ff0075a7 */ /* 0x000e64000800110d */
[----:B-1----:R-:W-:Y:S05]  /*19f0*/  @!P0 BRA `(.L_x_27) ;  /* 0x0000007000e48947 */ /* 0x002fea0003800000 */
.L_x_26:
[----:B------:R2:W-:Y:S01]  /*1a00*/  @P5 SYNCS.ARRIVE.TRANS64 RZ, [UR13], R3 ;  /* 0x00000003ffff59a7 */ /* 0x0005e2000800000d */
[----:B------:R-:W-:Y:S02]  /*1a10*/  ULOP3.LUT UR4, UR45, 0x2, URZ, 0xfc, !UPT ;  /* 0x000000022d047892 */ /* 0x000fe4000f8efcff */
[----:B------:R-:W-:Y:S02]  /*1a20*/  UIADD3 UR30, UPT, UPT, UR30, 0x1, URZ ;  /* 0x000000011e1e7890 */ /* 0x000fe4000fffe0ff */
[----:B------:R-:W-:Y:S02]  /*1a30*/  UISETP.NE.AND UP0, UPT, UR4, 0x2, UPT ;  /* 0x000000020400788c */ /* 0x000fe4000bf05270 */
[----:B------:R-:W-:-:S07]  /*1a40*/  UISETP.NE.AND UP2, UPT, UR30, 0x1, UPT ;  /* 0x000000011e00788c */ /* 0x000fce000bf45270 */
[----:B------:R-:W-:Y:S05]  /*1a50*/  BRA.U UP0, `(.L_x_28) ;  /* 0x0000000100047547 */ /* 0x000fea000b800000 */
[----:B------:R-:W-:Y:S05]  /*1a60*/  BPT.TRAP 0x1 ;  /* 0x000000040000795c */ /* 0x000fea0000300000 */
.L_x_28:
[----:B------:R-:W-:Y:S04]  /*1a70*/  BSSY.RECONVERGENT B0, `(.L_x_29) ;  /* 0x0000003000007945 */ /* 0x000fe80003800200 */
[----:B------:R-:W-:Y:S05]  /*1a80*/  @!P4 BRA `(.L_x_30) ;  /* 0x000000000004c947 */ /* 0x000fea0003800000 */
[----:B------:R-:W-:Y:S05]  /*1a90*/  BPT.TRAP 0x1 ;  /* 0x000000040000795c */ /* 0x000fea0000300000 */
.L_x_30:
[----:B------:R-:W-:Y:S05]  /*1aa0*/  BSYNC.RECONVERGENT B0 ;  /* 0x0000000000007941 */ /* 0x000fea0003800200 */
.L_x_29:
[----:B------:R-:W-:Y:S01]  /*1ab0*/  UIADD3 UR4, UPT, UPT, UR14, 0x1, URZ ;  /* 0x000000010e047890 */ /* 0x000fe2000fffe0ff */
[----:B------:R-:W-:Y:S01]  /*1ac0*/  BSSY.RECONVERGENT B0, `(.L_x_31) ;  /* 0x000003b000007945 */ /* 0x000fe20003800200 */
[----:B------:R-:W-:Y:S02]  /*1ad0*/  ELECT P0, URZ, PT ;  /* 0x0000000000ff782f */ /* 0x000fe40003800000 */
[----:B------:R-:W-:-:S04]  /*1ae0*/  UISETP.NE.AND UP0, UPT, UR4, 0x3, UPT ;  /* 0x000000030400788c */ /* 0x000fc8000bf05270 */
[----:B------:R-:W-:Y:S02]  /*1af0*/  USEL UR5, URZ, 0x1, UP0 ;  /* 0x00000001ff057887 */ /* 0x000fe40008000000 */
[----:B------:R-:W-:-:S04]  /*1b00*/  USEL UR29, UR4, URZ, UP0 ;  /* 0x000000ff041d7287 */ /* 0x000fc80008000000 */
[----:B------:R-:W-:Y:S01]  /*1b10*/  ULEA UR4, UR29, UR21, 0x3 ;  /* 0x000000151d047291 */ /* 0x000fe2000f8e18ff */
[----:B------:R-:W-:-:S04]  /*1b20*/  LOP3.LUT R17, R17, UR5, RZ, 0x3c, !PT ;  /* 0x0000000511117c12 */ /* 0x000fc8000f8e3cff */
[----:B-1----:R-:W-:-:S04]  /*1b30*/  SHF.L.U32 R2, R17, 0x1f, RZ ;  /* 0x0000001f11027819 */ /* 0x002fc800000006ff */
[----:B------:R1:W4:Y:S01]  /*1b40*/  SYNCS.PHASECHK.TRANS64.TRYWAIT P2, [UR4+0x18], R2 ;  /* 0x00001802ff0075a7 */ /* 0x0003220008041104 */
[----:B------:R-:W-:Y:S05]  /*1b50*/  @!P0 BRA `(.L_x_32) ;  /* 0x0000000000c48947 */ /* 0x000fea0003800000 */
[----:B------:R-:W-:Y:S02]  /*1b60*/  ULEA UR4, UR14, UR21, 0xf ;  /* 0x000000150e047291 */ /* 0x000fe4000f8e78ff */
[----:B------:R-:W-:Y:S02]  /*1b70*/  UIADD3 UR6, UP1, UPT, UR46, 0x80, URZ ;  /* 0x000000802e067890 */ /* 0x000fe4000ff3e0ff */
[----:B------:R-:W-:Y:S02]  /*1b80*/  UIADD3 UR22, UP0, UPT, UR46, 0x180, URZ ;  /* 0x000001802e167890 */ /* 0x000fe4000ff1e0ff */
[----:B------:R-:W-:Y:S02]  /*1b90*/  UIADD3 UR58, UPT, UPT, UR42, -0x40, URZ ;  /* 0xffffffc02a3a7890 */ /* 0x000fe4000fffe0ff */
[----:B------:R-:W-:Y:S02]  /*1ba0*/  ULOP3.LUT UR57, UR13, 0xfefffff8, URZ, 0xc0, !UPT ;  /* 0xfefffff80d397892 */ /* 0x000fe4000f8ec0ff */
[----:B------:R-:W-:-:S02]  /*1bb0*/  UIADD3.X UR7, UPT, UPT, URZ, UR47, URZ, UP1, !UPT ;  /* 0x0000002fff077290 */ /* 0x000fc40008ffe4ff */
[----:B------:R-:W-:Y:S02]  /*1bc0*/  UIADD3 UR56, UPT, UPT, UR4, 0x8400, URZ ;  /* 0x0000840004387890 */ /* 0x000fe4000fffe0ff */
[----:B------:R-:W-:Y:S02]  /*1bd0*/  UIADD3 UR50, UPT, UPT, UR42, -0x20, URZ ;  /* 0xffffffe02a327890 */ /* 0x000fe4000fffe0ff */
[----:B------:R-:W-:Y:S02]  /*1be0*/  UIADD3 UR48, UPT, UPT, UR4, 0xa400, URZ ;  /* 0x0000a40004307890 */ /* 0x000fe4000fffe0ff */
[----:B------:R-:W-:Y:S02]  /*1bf0*/  UIADD3 UR40, UPT, UPT, UR4, 0xc400, URZ ;  /* 0x0000c40004287890 */ /* 0x000fe4000fffe0ff */
[----:B------:R-:W-:Y:S02]  /*1c00*/  UIADD3 UR34, UPT, UPT, UR42, 0x20, URZ ;  /* 0x000000202a227890 */ /* 0x000fe4000fffe0ff */
[----:B------:R-:W-:-:S02]  /*1c10*/  UIADD3 UR32, UPT, UPT, UR4, 0xe400, URZ ;  /* 0x0000e40004207890 */ /* 0x000fc4000fffe0ff */
[----:B------:R-:W-:Y:S02]  /*1c20*/  UIADD3.X UR23, UPT, UPT, URZ, UR47, URZ, UP0, !UPT ;  /* 0x0000002fff177290 */ /* 0x000fe400087fe4ff */
[----:B------:R-:W-:Y:S02]  /*1c30*/  UIADD3 UR24, UPT, UPT, UR4, 0x20400, URZ ;  /* 0x0002040004187890 */ /* 0x000fe4000fffe0ff */
[----:B------:R-:W-:Y:S01]  /*1c40*/  UIADD3 UR8, UPT, UPT, UR4, 0x22400, URZ ;  /* 0x0002240004087890 */ /* 0x000fe2000fffe0ff */
[----:B------:R-:W-:Y:S01]  /*1c50*/  UMOV UR38, 0x0 ;  /* 0x0000000000267882 */ /* 0x000fe20000000000 */
[----:B------:R-:W-:Y:S01]  /*1c60*/  UMOV UR39, 0x10000000 ;  /* 0x1000000000277882 */ /* 0x000fe20000000000 */
[----:B------:R-:W-:Y:S01]  /*1c70*/  UMOV UR51, UR59 ;  /* 0x0000003b00337c82 */ /* 0x000fe20008000000 */
[----:B------:R-:W-:Y:S01]  /*1c80*/  UMOV UR52, UR60 ;  /* 0x0000003c00347c82 */ /* 0x000fe20008000000 */
[----:B------:R-:W-:Y:S01]  /*1c90*/  UMOV UR49, UR57 ;  /* 0x0000003900317c82 */ /* 0x000fe20008000000 */
[----:B------:R-:W-:Y:S01]  /*1ca0*/  UMOV UR43, UR59 ;  /* 0x0000003b002b7c82 */ /* 0x000fe20008000000 */
[----:B------:R-:W-:Y:S01]  /*1cb0*/  UMOV UR44, UR60 ;  /* 0x0000003c002c7c82 */ /* 0x000fe20008000000 */
[----:B------:R-:W-:Y:S01]  /*1cc0*/  UMOV UR41, UR57 ;  /* 0x0000003900297c82 */ /* 0x000fe20008000000 */
[----:B------:R-:W-:Y:S01]  /*1cd0*/  UTMALDG.3D.2CTA [UR56], [UR6], desc[UR38] ;  /* 0x00002638060075b4 */ /* 0x000fe20008211000 */
[----:B------:R-:W-:Y:S01]  /*1ce0*/  UMOV UR35, UR59 ;  /* 0x0000003b00237c82 */ /* 0x000fe20008000000 */
        /* <DEDUP_REMOVED lines=10> */
[----:B------:R-:W-:Y:S01]  /*1d90*/  UIADD3 UR16, UPT, UPT, UR4, 0x24400, URZ ;  /* 0x0002440004107890 */ /* 0x000fe2000fffe0ff */
[----:B------:R-:W-:Y:S01]  /*1da0*/  UMOV UR18, UR42 ;  /* 0x0000002a00127c82 */ /* 0x000fe20008000000 */
[----:B------:R-:W-:Y:S01]  /*1db0*/  UMOV UR19, UR27 ;  /* 0x0000001b00137c82 */ /* 0x000fe20008000000 */
[----:B------:R-:W-:Y:S01]  /*1dc0*/  UTMALDG.3D.2CTA [UR40], [UR6], desc[UR38] ;  /* 0x00002628060075b4 */ /* 0x000fe20008211000 */
[----:B------:R-:W-:Y:S01]  /*1dd0*/  UMOV UR20, UR60 ;  /* 0x0000003c00147c82 */ /* 0x000fe20008000000 */
[----:B------:R-:W-:Y:S01]  /*1de0*/  UMOV UR17, UR57 ;  /* 0x0000003900117c82 */ /* 0x000fe20008000000 */
[----:B------:R-:W-:Y:S01]  /*1df0*/  UTMALDG.3D.2CTA [UR32], [UR6], desc[UR38] ;  /* 0x00002620060075b4 */ /* 0x000fe20008211000 */
[----:B------:R-:W-:Y:S01]  /*1e00*/  UTMALDG.3D.2CTA [UR24], [UR22], desc[UR38] ;  /* 0x00002618160075b4 */ /* 0x000fe20008211000 */
[----:B------:R2:W-:Y:S01]  /*1e10*/  UTMALDG.3D.2CTA [UR8], [UR22], desc[UR38] ;  /* 0x00002608160075b4 */ /* 0x0005e20008211000 */
[----:B------:R1:W-:Y:S01]  /*1e20*/  UTMALDG.3D.2CTA [UR16], [UR22], desc[UR38] ;  /* 0x00002610160075b4 */ /* 0x0003e20008211000 */
[----:B--2---:R-:W-:Y:S01]  /*1e30*/  UIADD3 UR8, UPT, UPT, UR4, 0x26400, URZ ;  /* 0x0002640004087890 */ /* 0x004fe2000fffe0ff */
[----:B------:R-:W-:-:S08]  /*1e40*/  UMOV UR10, UR34 ;  /* 0x00000022000a7c82 */ /* 0x000fd00008000000 */
[----:B------:R1:W-:Y:S02]  /*1e50*/  UTMALDG.3D.2CTA [UR8], [UR22], desc[UR38] ;  /* 0x00002608160075b4 */ /* 0x0003e40008211000 */
[----:B-1----:R-:W-:Y:S01]  /*1e60*/  NOP ;  /* 0x0000000000007918 */ /* 0x002fe20000000000 */
.L_x_32:
[----:B------:R-:W-:Y:S05]  /*1e70*/  BSYNC.RECONVERGENT B0 ;  /* 0x0000000000007941 */ /* 0x000fea0003800200 */
.L_x_31:
[----:B------:R-:W-:Y:S01]  /*1e80*/  UIADD3 UR42, UPT, UPT, UR42, 0x80, URZ ;  /* 0x000000802a2a7890 */ /* 0x000fe2000fffe0ff */
[----:B------:R-:W-:Y:S01]  /*1e90*/  UMOV UR14, UR29 ;  /* 0x0000001d000e7c82 */ /* 0x000fe20008000000 */
[----:B------:R-:W-:Y:S01]  /*1ea0*/  UMOV UR15, UR53 ;  /* 0x00000035000f7c82 */ /* 0x000fe20008000000 */
[----:B------:R-:W-:Y:S09]  /*1eb0*/  BRA.U UP2, `(.L_x_33) ;  /* 0xfffffff902b87547 */ /* 0x000ff2000b83ffff */
.L_x_25:
[----:B------:R-:W-:Y:S01]  /*1ec0*/  ULEA UR4, UR29, UR21, 0x3 ;  /* 0x000000151d047291 */ /* 0x000fe2000f8e18ff */
[----:B-1----:R-:W-:Y:S01]  /*1ed0*/  SHF.L.U32 R2, R17, 0x1f, RZ ;  /* 0x0000001f11027819 */ /* 0x002fe200000006ff */
[----:B------:R-:W-:Y:S01]  /*1ee0*/  @!P1 SYNCS.ARRIVE.TRANS64.A1T0 RZ, [UR21+0x78], RZ ;  /* 0x000078ffffff99a7 */ /* 0x000fe20008100015 */
[----:B------:R-:W-:-:S06]  /*1ef0*/  UISETP.GT.AND UP0, UPT, UR61, UR55, UPT ;  /* 0x000000373d00728c */ /* 0x000fcc000bf04270 */
[----:B------:R1:W1:Y:S03]  /*1f00*/  SYNCS.PHASECHK.TRANS64.TRYWAIT P1, [UR4+0x18], R2 ;  /* 0x00001802ff0075a7 */ /* 0x0002660008021104 */
[----:B------:R-:W-:Y:S05]  /*1f10*/  BRA.U !UP0, `(.L_x_34) ;  /* 0x00000005084c7547 */ /* 0x000fea000b800000 */
[----:B------:R-:W-:Y:S01]  /*1f20*/  UIADD3 UR37, UPT, UPT, UR63, UR15, URZ ;  /* 0x0000000f3f257290 */ /* 0x000fe2000fffe0ff */
[----:B------:R-:W-:-:S11]  /*1f30*/  UMOV UR14, UR29 ;  /* 0x0000001d000e7c82 */ /* 0x000fd60008000000 */
.L_x_42:
[----:B------:R-:W-:Y:S01]  /*1f40*/  ULEA UR13, UR14, UR21, 0x3 ;  /* 0x000000150e0d7291 */ /* 0x000fe2000f8e18ff */
[----:B--2---:R-:W-:Y:S01]  /*1f50*/  @P5 MOV R3, 0x20000 ;  /* 0x0002000000035802 */ /* 0x004fe20000000f00 */
[----:B-1----:R-:W-:Y:S10]  /*1f60*/  @P1 BRA `(.L_x_35) ;  /* 0x00000000000c1947 */ /* 0x002ff40003800000 */
[----:B------:R-:W-:-:S04]  /*1f70*/  SHF.L.U32 R4, R17, 0x1f, RZ ;  /* 0x0000001f11047819 */ /* 0x000fc800000006ff */
[----:B------:R-:W1:Y:S02]  /*1f80*/  SYNCS.PHASECHK.TRANS64.TRYWAIT P0, [UR13+0x18], R4 ;  /* 0x00001804ff0075a7 */ /* 0x000e64000800110d */
[----:B-1----:R-:W-:Y:S05]  /*1f90*/  @!P0 BRA `(.L_x_36) ;  /* 0x0000006c00948947 */ /* 0x002fea0003800000 */
.L_x_35:
[----:B------:R2:W-:Y:S01]  /*1fa0*/  @P5 SYNCS.ARRIVE.TRANS64 RZ, [UR13], R3 ;  /* 0x00000003ffff59a7 */ /* 0x0005e2000800000d */
[----:B------:R-:W-:-:S04]  /*1fb0*/  ULOP3.LUT UR4, UR45, 0x2, URZ, 0xfc, !UPT ;  /* 0x000000022d047892 */ /* 0x000fc8000f8efcff */
[----:B------:R-:W-:-:S09]  /*1fc0*/  UISETP.NE.AND UP0, UPT, UR4, 0x2, UPT ;  /* 0x000000020400788c */ /* 0x000fd2000bf05270 */
[----:B------:R-:W-:Y:S05]  /*1fd0*/  BRA.U UP0, `(.L_x_37) ;  /* 0x0000000100047547 */ /* 0x000fea000b800000 */
[----:B------:R-:W-:Y:S05]  /*1fe0*/  BPT.TRAP 0x1 ;  /* 0x000000040000795c */ /* 0x000fea0000300000 */
.L_x_37:
[----:B------:R-:W-:Y:S04]  /*1ff0*/  BSSY.RECONVERGENT B0, `(.L_x_38) ;  /* 0x0000003000007945 */ /* 0x000fe80003800200 */
[----:B------:R-:W-:Y:S05]  /*2000*/  @!P4 BRA `(.L_x_39) ;  /* 0x000000000004c947 */ /* 0x000fea0003800000 */
[----:B------:R-:W-:Y:S05]  /*2010*/  BPT.TRAP 0x1 ;  /* 0x000000040000795c */ /* 0x000fea0000300000 */
.L_x_39:
[----:B------:R-:W-:Y:S05]  /*2020*/  BSYNC.RECONVERGENT B0 ;  /* 0x0000000000007941 */ /* 0x000fea0003800200 */
.L_x_38:
        /* <DEDUP_REMOVED lines=9> */
[----:B------:R1:W1:Y:S01]  /*20c0*/  SYNCS.PHASECHK.TRANS64.TRYWAIT P1, [UR4+0x18], R2 ;  /* 0x00001802ff0075a7 */ /* 0x0002620008021104 */
[----:B------:R-:W-:Y:S05]  /*20d0*/  @!P0 BRA `(.L_x_41) ;  /* 0x0000000000c88947 */ /* 0x000fea0003800000 */
[----:B------:R-:W-:Y:S02]  /*20e0*/  ULEA UR4, UR14, UR21, 0xf ;  /* 0x000000150e047291 */ /* 0x000fe4000f8e78ff */
[----:B------:R-:W-:Y:S02]  /*20f0*/  UIADD3 UR6, UP1, UPT, UR46, 0x80, URZ ;  /* 0x000000802e067890 */ /* 0x000fe4000ff3e0ff */
[----:B------:R-:W-:Y:S02]  /*2100*/  USHF.L.U32 UR58, UR15, 0x7, URZ ;  /* 0x000000070f3a7899 */ /* 0x000fe400080006ff */
[----:B------:R-:W-:Y:S02]  /*2110*/  UIADD3 UR22, UP0, UPT, UR46, 0x180, URZ ;  /* 0x000001802e167890 */ /* 0x000fe4000ff1e0ff */
[----:B------:R-:W-:Y:S02]  /*2120*/  ULOP3.LUT UR57, UR13, 0xfefffff8, URZ, 0xc0, !UPT ;  /* 0xfefffff80d397892 */ /* 0x000fe4000f8ec0ff */
[----:B------:R-:W-:-:S02]  /*2130*/  UIADD3.X UR7, UPT, UPT, URZ, UR47, URZ, UP1, !UPT ;  /* 0x0000002fff077290 */ /* 0x000fc40008ffe4ff */
[----:B------:R-:W-:Y:S02]  /*2140*/  UIADD3 UR56, UPT, UPT, UR4, 0x8400, URZ ;  /* 0x0000840004387890 */ /* 0x000fe4000fffe0ff */
[----:B------:R-:W-:Y:S02]  /*2150*/  UIADD3 UR50, UPT, UPT, UR58, 0x20, URZ ;  /* 0x000000203a327890 */ /* 0x000fe4000fffe0ff */
[----:B------:R-:W-:Y:S02]  /*2160*/  UIADD3 UR48, UPT, UPT, UR4, 0xa400, URZ ;  /* 0x0000a40004307890 */ /* 0x000fe4000fffe0ff */
[----:B------:R-:W-:Y:S02]  /*2170*/  UIADD3 UR42, UPT, UPT, UR58, 0x40, URZ ;  /* 0x000000403a2a7890 */ /* 0x000fe4000fffe0ff */
[----:B------:R-:W-:Y:S02]  /*2180*/  UIADD3 UR40, UPT, UPT, UR4, 0xc400, URZ ;  /* 0x0000c40004287890 */ /* 0x000fe4000fffe0ff */
[----:B------:R-:W-:-:S02]  /*2190*/  UIADD3 UR34, UPT, UPT, UR58, 0x60, URZ ;  /* 0x000000603a227890 */ /* 0x000fc4000fffe0ff */
[----:B------:R-:W-:Y:S02]  /*21a0*/  UIADD3 UR32, UPT, UPT, UR4, 0xe400, URZ ;  /* 0x0000e40004207890 */ /* 0x000fe4000fffe0ff */
        /* <DEDUP_REMOVED lines=36> */
[----:B--2---:R-:W-:Y:S01]  /*23f0*/  NOP ;  /* 0x0000000000007918 */ /* 0x004fe20000000000 */
.L_x_41:
[----:B-1----:R-:W-:Y:S05]  /*2400*/  BSYNC.RECONVERGENT B0 ;  /* 0x0000000000007941 */ /* 0x002fea0003800200 */
.L_x_40:
[----:B------:R-:W-:Y:S01]  /*2410*/  UIADD3 UR15, UPT, UPT, UR15, 0x1, URZ ;  /* 0x000000010f0f7890 */ /* 0x000fe2000fffe0ff */
[----:B------:R-:W-:-:S03]  /*2420*/  UMOV UR14, UR29 ;  /* 0x0000001d000e7c82 */ /* 0x000fc60008000000 */
[----:B------:R-:W-:-:S09]  /*2430*/  UISETP.NE.AND UP0, UPT, UR15, UR37, UPT ;  /* 0x000000250f00728c */ /* 0x000fd2000bf05270 */
[----:B------:R-:W-:Y:S05]  /*2440*/  BRA.U UP0, `(.L_x_42) ;  /* 0xfffffff900bc7547 */ /* 0x000fea000b83ffff */
.L_x_34:
[C---:B-1----:R-:W-:Y:S01]  /*2450*/  LEA R2, R16.reuse, UR21, 0x3 ;  /* 0x0000001510027c11 */ /* 0x042fe2000f8e18ff */
[----:B------:R-:W-:Y:S01]  /*2460*/  NOP ;  /* 0x0000000000007918 */ /* 0x000fe20000000000 */
[----:B--2---:R-:W-:Y:S02]  /*2470*/  SHF.L.U32 R3, R13, 0x1f, RZ ;  /* 0x0000001f0d037819 */ /* 0x004fe400000006ff */
[----:B------:R-:W-:Y:S02]  /*2480*/  LEA R4, R16, UR21, 0x4 ;  /* 0x0000001510047c11 */ /* 0x000fe4000f8e20ff */
[----:B------:R-:W1:Y:S02]  /*2490*/  SYNCS.PHASECHK.TRANS64.TRYWAIT P0, [R2+URZ+0x80], R3 ;  /* 0x00008003020075a7 */ /* 0x000e6400080011ff */
[----:B-1----:R-:W-:Y:S05]  /*24a0*/  @!P0 BRA `(.L_x_43) ;  /* 0x0000006800688947 */ /* 0x002fea0003800000 */
.L_x_155:
[----:B------:R-:W4:Y:S01]  /*24b0*/  LDS.128 R4, [R4+0x110] ;  /* 0x0001100004047984 */ /* 0x000f220000000c00 */
[----:B------:R-:W-:Y:S01]  /*24c0*/  ISETP.GE.AND P0, PT, R26, 0x1, PT ;  /* 0x000000011a00780c */ /* 0x000fe20003f06270 */
[----:B-1----:R-:W-:Y:S01]  /*24d0*/  VIADD R2, R2, 0x90 ;  /* 0x0000009002027836 */ /* 0x002fe20000000000 */
[----:B------:R-:W-:Y:S01]  /*24e0*/  @!PT LDS RZ, [RZ] ;  /* 0x00000000fffff984 */ /* 0x000fe20000000800 */
[----:B------:R-:W-:Y:S01]  /*24f0*/  @!PT LDS RZ, [RZ] ;  /* 0x00000000fffff984 */ /* 0x000fe20000000800 */
[----:B------:R-:W-:Y:S01]  /*2500*/  @!PT LDS RZ, [RZ] ;  /* 0x00000000fffff984 */ /* 0x000fe20000000800 */
[----:B------:R-:W-:Y:S01]  /*2510*/  @!PT LDS RZ, [RZ] ;  /* 0x00000000fffff984 */ /* 0x000fe20000000800 */
[----:B------:R1:W-:Y:S06]  /*2520*/  MEMBAR.ALL.CTA ;  /* 0x0000000000007992 */ /* 0x0003ec0000008000 */
[----:B-1----:R-:W1:Y:S01]  /*2530*/  FENCE.VIEW.ASYNC.S ;  /* 0x00000000000073c6 */ /* 0x002e620000000000 */
[----:B------:R-:W-:-:S04]  /*2540*/  PRMT R2, RZ, 0x654, R2 ;  /* 0x00000654ff027816 */ /* 0x000fc80000000002 */
[----:B-1----:R1:W-:Y:S01]  /*2550*/  SYNCS.ARRIVE.TRANS64.RED.A1T0 RZ, [R2+URZ], RZ ;  /* 0x000000ff02ff79a7 */ /* 0x0023e200081004ff */
[----:B----4-:R-:W-:-:S13]  /*2560*/  LOP3.LUT P2, RZ, R6, 0x1, RZ, 0xc0, !PT ;  /* 0x0000000106ff7812 */ /* 0x010fda000784c0ff */
[----:B------:R-:W-:Y:S01]  /*2570*/  @P2 SHF.R.U32.HI R3, RZ, 0x10, R5 ;  /* 0x00000010ff032819 */ /* 0x000fe20000011605 */
[----:B------:R-:W-:Y:S01]  /*2580*/  VOTEU.ANY UP0, P2 ;  /* 0x0000000000ff7886 */ /* 0x000fe20001000100 */
[----:B------:R-:W-:Y:S02]  /*2590*/  @P2 MOV R10, R4 ;  /* 0x00000004000a2202 */ /* 0x000fe40000000f00 */
[----:B------:R-:W-:Y:S02]  /*25a0*/  @P2 R2UR.BROADCAST UR4, R3 ;  /* 0x00000000030422ca */ /* 0x000fe400008e0000 */
[----:B------:R-:W-:-:S11]  /*25b0*/  @P2 LOP3.LUT R9, R5, 0xffff, RZ, 0xc0, !PT ;  /* 0x0000ffff05092812 */ /* 0x000fd600078ec0ff */
[----:B------:R-:W-:Y:S01]  /*25c0*/  @UP0 UMOV UR60, UR4 ;  /* 0x00000004003c0c82 */ /* 0x000fe20008000000 */
[----:B-1----:R-:W-:Y:S05]  /*25d0*/  @!P0 BRA `(.L_x_44) ;  /* 0x0000000000b88947 */ /* 0x002fea0003800000 */
[----:B------:R-:W3:Y:S01]  /*25e0*/  LDC.64 R4, c[0x0][0xb18] ;  /* 0x0002c600ff047b82 */ /* 0x000ee20000000a00 */
[----:B------:R-:W-:-:S07]  /*25f0*/  ISETP.NE.AND P3, PT, R26, 0x1, PT ;  /* 0x000000011a00780c */ /* 0x000fce0003f65270 */
[----:B------:R-:W1:Y:S08]  /*2600*/  LDC.64 R6, c[0x0][0xb10] ;  /* 0x0002c400ff067b82 */ /* 0x000e700000000a00 */
[----:B------:R-:W2:Y:S08]  /*2610*/  LDC R14, c[0x0][0xb20] ;  /* 0x0002c800ff0e7b82 */ /* 0x000eb00000000800 */
[----:B------:R-:W4:Y:S01]  /*2620*/  LDC R15, c[0x0][0xb0c] ;  /* 0x0002c300ff0f7b82 */ /* 0x000f220000000800 */
[----:B---3--:R-:W-:Y:S01]  /*2630*/  IMAD.HI.U32 R20, R0, R5, RZ ;  /* 0x0000000500147227 */ /* 0x008fe200078e00ff */
[----:B------:R-:W-:-:S03]  /*2640*/  ISETP.NE.AND P0, PT, R4, 0x1, PT ;  /* 0x000000010400780c */ /* 0x000fc60003f05270 */
[----:B------:R-:W-:-:S03]  /*2650*/  IMAD.HI.U32 R5, R9, R5, RZ ;  /* 0x0000000509057227 */ /* 0x000fc600078e00ff */
[----:B------:R-:W3:Y:S01]  /*2660*/  LDC.64 R2, c[0x0][0xb28] ;  /* 0x0002ca00ff027b82 */ /* 0x000ee20000000a00 */
[----:B-1----:R-:W-:-:S04]  /*2670*/  IMAD.HI.U32 R21, R8, R6, RZ ;  /* 0x0000000608157227 */ /* 0x002fc800078e00ff */
[----:B------:R-:W-:Y:S01]  /*2680*/  IMAD.HI.U32 R22, R10, R6, RZ ;  /* 0x000000060a167227 */ /* 0x000fe200078e00ff */
[-C--:B------:R-:W-:Y:S02]  /*2690*/  SHF.R.U32.HI R21, RZ, R7.reuse, R21 ;  /* 0x00000007ff157219 */ /* 0x080fe40000011615 */
[-C--:B--2---:R-:W-:Y:S02]  /*26a0*/  SHF.R.U32.HI R20, RZ, R14.reuse, R20 ;  /* 0x0000000eff147219 */ /* 0x084fe40000011614 */
[----:B------:R-:W-:Y:S02]  /*26b0*/  SHF.R.U32.HI R5, RZ, R14, R5 ;  /* 0x0000000eff057219 */ /* 0x000fe40000011605 */
[----:B------:R-:W-:Y:S02]  /*26c0*/  SEL R20, R0, R20, !P0 ;  /* 0x0000001400147207 */ /* 0x000fe40004000000 */
[----:B------:R-:W-:Y:S02]  /*26d0*/  SHF.R.U32.HI R22, RZ, R7, R22 ;  /* 0x00000007ff167219 */ /* 0x000fe40000011616 */
[----:B----4-:R-:W-:-:S02]  /*26e0*/  ISETP.NE.AND P1, PT, R15, 0x1, PT ;  /* 0x000000010f00780c */ /* 0x010fc40003f25270 */
[----:B------:R-:W-:Y:S02]  /*26f0*/  SEL R5, R9, R5, !P0 ;  /* 0x0000000509057207 */ /* 0x000fe40004000000 */
[----:B------:R-:W-:Y:S02]  /*2700*/  SEL R21, R8, R21, !P1 ;  /* 0x0000001508157207 */ /* 0x000fe40004800000 */
[----:B------:R-:W-:Y:S01]  /*2710*/  SEL R22, R10, R22, !P1 ;  /* 0x000000160a167207 */ /* 0x000fe20004800000 */
[----:B---3--:R-:W-:-:S04]  /*2720*/  IMAD.HI.U32 R19, R20, R2, RZ ;  /* 0x0000000214137227 */ /* 0x008fc800078e00ff */
        /* <DEDUP_REMOVED lines=10> */
[----:B------:R-:W-:-:S04]  /*27d0*/  @!P0 IMAD.HI.U32 R7, R22, R2, RZ ;  /* 0x0000000216078227 */ /* 0x000fc800078e00ff */
[----:B------:R-:W-:Y:S01]  /*27e0*/  IMAD.MOV R2, RZ, RZ, -R6 ;  /* 0x000000ffff027224 */ /* 0x000fe200078e0a06 */
[----:B------:R-:W-:Y:S02]  /*27f0*/  @!P0 SHF.R.U32.HI R3, RZ, R3, R7 ;  /* 0x00000003ff038219 */ /* 0x000fe40000011607 */
[----:B------:R-:W-:Y:S01]  /*2800*/  IADD3 R7, PT, PT, -R5, RZ, RZ ;  /* 0x000000ff05077210 */ /* 0x000fe20007ffe1ff */
[----:B------:R-:W-:Y:S01]  /*2810*/  IMAD R2, R26, R2, R5 ;  /* 0x000000021a027224 */ /* 0x000fe200078e0205 */
        /* <DEDUP_REMOVED lines=10> */
.L_x_44:
[----:B------:R-:W1:Y:S02]  /*28c0*/  LDCU UR4, c[0x0][0xb30] ;  /* 0x00016600ff0477ac */ /* 0x000e640008000800 */
[----:B-1----:R-:W-:-:S09]  /*28d0*/  UISETP.NE.AND UP0, UPT, UR4, 0x1, UPT ;  /* 0x000000010400788c */ /* 0x002fd2000bf05270 */
[----:B------:R-:W-:Y:S05]  /*28e0*/  BRA.U UP0, `(.L_x_45) ;  /* 0x0000000100407547 */ /* 0x000fea000b800000 */
[----:B------:R-:W1:Y:S08]  /*28f0*/  LDC.64 R4, c[0x0][0xb10] ;  /* 0x0002c400ff047b82 */ /* 0x000e700000000a00 */
[----:B------:R-:W2:Y:S08]  /*2900*/  LDC.64 R2, c[0x0][0xb18] ;  /* 0x0002c600ff027b82 */ /* 0x000eb00000000a00 */
[----:B------:R-:W4:Y:S08]  /*2910*/  LDC R6, c[0x0][0xb20] ;  /* 0x0002c800ff067b82 */ /* 0x000f300000000800 */
[----:B------:R-:W3:Y:S01]  /*2920*/  LDC R7, c[0x0][0xb0c] ;  /* 0x0002c300ff077b82 */ /* 0x000ee20000000800 */
[----:B-1----:R-:W-:-:S05]  /*2930*/  IMAD.HI.U32 R4, R10, R4, RZ ;  /* 0x000000040a047227 */ /* 0x002fca00078e00ff */
[----:B------:R-:W-:Y:S01]  /*2940*/  SHF.R.U32.HI R4, RZ, R5, R4 ;  /* 0x00000005ff047219 */ /* 0x000fe20000011604 */
[----:B--2---:R-:W-:Y:S01]  /*2950*/  IMAD.HI.U32 R3, R9, R3, RZ ;  /* 0x0000000309037227 */ /* 0x004fe200078e00ff */
[----:B------:R-:W-:-:S04]  /*2960*/  ISETP.NE.AND P0, PT, R2, 0x1, PT ;  /* 0x000000010200780c */ /* 0x000fc80003f05270 */
[----:B----4-:R-:W-:-:S04]  /*2970*/  SHF.R.U32.HI R3, RZ, R6, R3 ;  /* 0x00000006ff037219 */ /* 0x010fc80000011603 */
[----:B------:R-:W-:Y:S02]  /*2980*/  SEL R3, R9, R3, !P0 ;  /* 0x0000000309037207 */ /* 0x000fe40004000000 */
[----:B---3--:R-:W-:-:S04]  /*2990*/  ISETP.NE.AND P1, PT, R7, 0x1, PT ;  /* 0x000000010700780c */ /* 0x008fc80003f25270 */
[----:B------:R-:W-:-:S05]  /*29a0*/  SEL R4, R10, R4, !P1 ;  /* 0x000000040a047207 */ /* 0x000fca0004800000 */
[----:B------:R-:W-:Y:S02]  /*29b0*/  IMAD.IADD R5, R3, 0x1, -R4 ;  /* 0x0000000103057824 */ /* 0x000fe400078e0a04 */
[----:B------:R-:W-:Y:S02]  /*29c0*/  IMAD.IADD R3, R4, 0x1, -R3 ;  /* 0x0000000104037824 */ /* 0x000fe400078e0a03 */
[----:B------:R-:W-:Y:S02]  /*29d0*/  IMAD R10, R5, R7, R10 ;  /* 0x00000007050a7224 */ /* 0x000fe400078e020a */
[----:B------:R-:W-:-:S07]  /*29e0*/  IMAD R9, R3, R2, R9 ;  /* 0x0000000203097224 */ /* 0x000fce00078e0209 */
.L_x_45:
[----:B------:R-:W-:Y:S01]  /*29f0*/  VIADD R16, R16, 0x1 ;  /* 0x0000000110107836 */ /* 0x000fe20000000000 */
[----:B------:R-:W-:Y:S01]  /*2a00*/  PLOP3.LUT P1, PT, PT, PT, PT, 0x80, 0x8 ;  /* 0x000000000008781c */ /* 0x000fe20003f2f070 */
[----:B------:R-:W-:Y:S02]  /*2a10*/  IMAD.IADD R14, R10, 0x1, R63 ;  /* 0x000000010a0e7824 */ /* 0x000fe400078e023f */
[----:B------:R-:W-:Y:S01]  /*2a20*/  IMAD.IADD R15, R9, 0x1, R62 ;  /* 0x00000001090f7824 */ /* 0x000fe200078e023e */
[----:B------:R-:W-:-:S04]  /*2a30*/  ISETP.NE.AND P0, PT, R16, 0x2, PT ;  /* 0x000000021000780c */ /* 0x000fc80003f05270 */
[----:B------:R-:W-:Y:S02]  /*2a40*/  SEL R2, RZ, 0x1, P0 ;  /* 0x00000001ff027807 */ /* 0x000fe40000000000 */
[----:B------:R-:W-:Y:S02]  /*2a50*/  SEL R16, R16, RZ, P0 ;  /* 0x000000ff10107207 */ /* 0x000fe40000000000 */
[----:B------:R-:W-:Y:S01]  /*2a60*/  LOP3.LUT R13, R13, R2, RZ, 0x3c, !PT ;  /* 0x000000020d0d7212 */ /* 0x000fe200078e3cff */
[----:B------:R-:W-:Y:S06]  /*2a70*/  @P2 BRA `(.L_x_46) ;  /* 0xffffffec003c2947 */ /* 0x000fec000383ffff */
[----:B------:R-:W-:Y:S01]  /*2a80*/  UIADD3 UR21, UPT, UPT, UR21, 0x18, URZ ;  /* 0x0000001815157890 */ /* 0x000fe2000fffe0ff */
[----:B------:R-:W-:-:S03]  /*2a90*/  SHF.L.U32 R2, R17, 0x1f, RZ ;  /* 0x0000001f11027819 */ /* 0x000fc600000006ff */
[----:B------:R-:W-:-:S09]  /*2aa0*/  ULEA UR4, UR29, UR21, 0x3 ;  /* 0x000000151d047291 */ /* 0x000fd2000f8e18ff */
[----:B------:R-:W1:Y:S02]  /*2ab0*/  SYNCS.PHASECHK.TRANS64.TRYWAIT P0, [UR4], R2 ;  /* 0x00000002ff0075a7 */ /* 0x000e640008001104 */
[----:B-1----:R-:W-:Y:S05]  /*2ac0*/  @!P0 BRA `(.L_x_47) ;  /* 0x0000006000f48947 */ /* 0x002fea0003800000 */
.L_x_157:
[----:B------:R-:W-:-:S04]  /*2ad0*/  UIADD3 UR4, UPT, UPT, UR29, 0x1, URZ ;  /* 0x000000011d047890 */ /* 0x000fc8000fffe0ff */
[----:B------:R-:W-:-:S04]  /*2ae0*/  UISETP.NE.AND UP0, UPT, UR4, 0x3, UPT ;  /* 0x000000030400788c */ /* 0x000fc8000bf05270 */
[----:B------:R-:W-:Y:S02]  /*2af0*/  USEL UR6, URZ, 0x1, UP0 ;  /* 0x00000001ff067887 */ /* 0x000fe40008000000 */
[----:B------:R-:W-:-:S04]  /*2b00*/  USEL UR4, UR4, URZ, UP0 ;  /* 0x000000ff04047287 */ /* 0x000fc80008000000 */
[----:B------:R-:W-:Y:S01]  /*2b10*/  ULEA UR5, UR4, UR21, 0x3 ;  /* 0x0000001504057291 */ /* 0x000fe2000f8e18ff */
[----:B------:R-:W-:-:S04]  /*2b20*/  LOP3.LUT R17, R17, UR6, RZ, 0x3c, !PT ;  /* 0x0000000611117c12 */ /* 0x000fc8000f8e3cff */
[----:B-1----:R-:W-:-:S04]  /*2b30*/  SHF.L.U32 R2, R17, 0x1f, RZ ;  /* 0x0000001f11027819 */ /* 0x002fc800000006ff */
[----:B------:R-:W1:Y:S02]  /*2b40*/  SYNCS.PHASECHK.TRANS64.TRYWAIT P0, [UR5], R2 ;  /* 0x00000002ff0075a7 */ /* 0x000e640008001105 */
[----:B-1----:R-:W-:Y:S05]  /*2b50*/  @!P0 BRA `(.L_x_48) ;  /* 0x0000006000e88947 */ /* 0x002fea0003800000 */
.L_x_159:
[----:B------:R-:W-:-:S04]  /*2b60*/  UIADD3 UR4, UPT, UPT, UR4, 0x1, URZ ;  /* 0x0000000104047890 */ /* 0x000fc8000fffe0ff */
[----:B------:R-:W-:-:S04]  /*2b70*/  UISETP.NE.AND UP0, UPT, UR4, 0x3, UPT ;  /* 0x000000030400788c */ /* 0x000fc8000bf05270 */
[----:B------:R-:W-:Y:S02]  /*2b80*/  USEL UR5, URZ, 0x1, UP0 ;  /* 0x00000001ff057887 */ /* 0x000fe40008000000 */
[----:B------:R-:W-:-:S04]  /*2b90*/  USEL UR4, UR4, URZ, UP0 ;  /* 0x000000ff04047287 */ /* 0x000fc80008000000 */
[----:B------:R-:W-:Y:S01]  /*2ba0*/  ULEA UR4, UR4, UR21, 0x3 ;  /* 0x0000001504047291 */ /* 0x000fe2000f8e18ff */
[----:B-1----:R-:W-:-:S04]  /*2bb0*/  LOP3.LUT R2, R17, UR5, RZ, 0x3c, !PT ;  /* 0x0000000511027c12 */ /* 0x002fc8000f8e3cff */
[----:B------:R-:W-:Y:S01]  /*2bc0*/  SHF.L.U32 R2, R2, 0x1f, RZ ;  /* 0x0000001f02027819 */ /* 0x000fe200000006ff */
[----:B---3--:R-:W-:-:S07]  /*2bd0*/  IMAD.U32 R0, RZ, RZ, UR4 ;  /* 0x00000004ff007e24 */ /* 0x008fce000f8e00ff */
.L_x_49:
[----:B-1----:R1:W2:Y:S02]  /*2be0*/  SYNCS.PHASECHK.TRANS64.TRYWAIT P0, [R0+URZ], R2 ;  /* 0x00000002000075a7 */ /* 0x0022a400080011ff */
[----:B--2---:R-:W-:Y:S05]  /*2bf0*/  @!P0 NANOSLEEP.SYNCS 0x989680 ;  /* 0x009896800000895d */ /* 0x004fea0003900000 */
[----:B------:R-:W2:Y:S02]  /*2c00*/  @!P0 SYNCS.PHASECHK.TRANS64 P0, [R0+URZ], R2 ;  /* 0x00000002000085a7 */ /* 0x000ea400080010ff */
[----:B--2---:R-:W-:Y:S05]  /*2c10*/  @P0 EXIT ;  /* 0x000000000000094d */ /* 0x004fea0003800000 */
[----:B------:R-:W-:Y:S05]  /*2c20*/  BRA `(.L_x_49) ;  /* 0xfffffffc00ec7947 */ /* 0x000fea000383ffff */
.L_x_22:
[----:B------:R-:W-:-:S04]  /*2c30*/  UISETP.NE.AND UP1, UPT, UR54, URZ, UPT ;  /* 0x000000ff3600728c */ /* 0x000fc8000bf25270 */
[----:B------:R-:W-:-:S09]  /*2c40*/  UISETP.NE.OR UP1, UPT, UR10, 0x1, UP1 ;  /* 0x000000010a00788c */ /* 0x000fd20008f25670 */
[----:B------:R-:W-:Y:S05]  /*2c50*/  BRA.U UP1, `(.L_x_50) ;  /* 0x00000005014c7547 */ /* 0x000fea000b800000 */
[----:B------:R-:W-:Y:S01]  /*2c60*/  HFMA2 R11, -RZ, RZ, 0, 0 ;  /* 0x00000000ff0b7431 */ /* 0x000fe200000001ff */
[----:B------:R-:W-:Y:S01]  /*2c70*/  ISETP.GE.U32.AND P2, PT, R10, 0x2, PT ;  /* 0x000000020a00780c */ /* 0x000fe20003f46070 */
[----:B------:R-:W-:Y:S01]  /*2c80*/  IMAD.MOV.U32 R12, RZ, RZ, 0x1 ;  /* 0x00000001ff0c7424 */ /* 0x000fe200078e00ff */
[----:B------:R-:W-:Y:S01]  /*2c90*/  CS2R R8, SRZ ;  /* 0x0000000000087805 */ /* 0x000fe2000001ff00 */
[----:B------:R-:W-:Y:S01]  /*2ca0*/  IMAD.MOV.U32 R3, RZ, RZ, RZ ;  /* 0x000000ffff037224 */ /* 0x000fe200078e00ff */
[----:B------:R-:W-:Y:S01]  /*2cb0*/  UMOV UR6, 0x400 ;  /* 0x0000040000067882 */ /* 0x000fe20000000000 */
[----:B------:R-:W-:Y:S01]  /*2cc0*/  UMOV UR5, URZ ;  /* 0x000000ff00057c82 */ /* 0x000fe20008000000 */
[----:B------:R-:W-:-:S12]  /*2cd0*/  ULEA UR6, UR54, UR6, 0x18 ;  /* 0x0000000636067291 */ /* 0x000fd8000f8ec0ff */
.L_x_54:
[----:B------:R-:W-:Y:S02]  /*2ce0*/  LEA R0, R3, UR6, 0x3 ;  /* 0x0000000603007c11 */ /* 0x000fe4000f8e18ff */
[----:B------:R-:W-:-:S03]  /*2cf0*/  SHF.L.U32 R4, R8, 0x1f, RZ ;  /* 0x0000001f08047819 */ /* 0x000fc600000006ff */
[----:B------:R-:W-:Y:S01]  /*2d00*/  VIADD R5, R0, 0xf0 ;  /* 0x000000f000057836 */ /* 0x000fe20000000000 */
[----:B------:R-:W1:Y:S02]  /*2d10*/  SYNCS.PHASECHK.TRANS64.TRYWAIT P0, [R0+URZ+0xe0], R4 ;  /* 0x0000e004000075a7 */ /* 0x000e6400080011ff */
[----:B-1----:R-:W-:Y:S05]  /*2d20*/  @!P0 BRA `(.L_x_51) ;  /* 0x00000060008c8947 */ /* 0x002fea0003800000 */
.L_x_160:
[----:B------:R-:W-:Y:S01]  /*2d30*/  ULEA UR4, UR5, UR6, 0x3 ;  /* 0x0000000605047291 */ /* 0x000fe2000f8e18ff */
[----:B-1----:R-:W-:Y:S01]  /*2d40*/  PRMT R0, RZ, 0x654, R5 ;  /* 0x00000654ff007816 */ /* 0x002fe20000000005 */
[----:B------:R-:W-:Y:S01]  /*2d50*/  @!P2 IMAD.MOV.U32 R4, RZ, RZ, 0x10 ;  /* 0x00000010ff04a424 */ /* 0x000fe200078e00ff */
[----:B------:R-:W-:Y:S01]  /*2d60*/  SHF.L.U32 R5, R12, 0x1f, RZ ;  /* 0x0000001f0c057819 */ /* 0x000fe200000006ff */
[----:B------:R-:W-:Y:S01]  /*2d70*/  UIADD3 UR7, UPT, UPT, UR4, 0x80, URZ ;  /* 0x0000008004077890 */ /* 0x000fe2000fffe0ff */
[----:B------:R1:W-:Y:S05]  /*2d80*/  SYNCS.ARRIVE.TRANS64.RED.A1T0 RZ, [R0+URZ], RZ ;  /* 0x000000ff00ff79a7 */ /* 0x0003ea00081004ff */
[----:B------:R-:W-:Y:S01]  /*2d90*/  IMAD.U32 R6, RZ, RZ, UR7 ;  /* 0x00000007ff067e24 */ /* 0x000fe2000f8e00ff */
[----:B------:R-:W2:Y:S04]  /*2da0*/  SYNCS.PHASECHK.TRANS64.TRYWAIT P0, [UR4+0x90], R5 ;  /* 0x00009005ff0075a7 */ /* 0x000ea80008001104 */
[----:B------:R-:W-:Y:S01]  /*2db0*/  PRMT R6, R10, 0x654, R6 ;  /* 0x000006540a067816 */ /* 0x000fe20000000006 */
[----:B-12---:R-:W-:Y:S06]  /*2dc0*/  @!P0 BRA `(.L_x_52) ;  /* 0x0000006000788947 */ /* 0x006fec0003800000 */
.L_x_162:
[----:B------:R-:W-:Y:S01]  /*2dd0*/  ULEA UR8, UR5, UR6, 0x4 ;  /* 0x0000000605087291 */ /* 0x000fe2000f8e20ff */
[----:B------:R-:W-:Y:S01]  /*2de0*/  SEL R2, R6, R2, !P2 ;  /* 0x0000000206027207 */ /* 0x000fe20005000000 */
[----:B------:R-:W-:Y:S01]  /*2df0*/  UIADD3 UR9, UPT, UPT, UR4, 0x80, URZ ;  /* 0x0000008004097890 */ /* 0x000fe2000fffe0ff */
[----:B-1----:R-:W-:Y:S01]  /*2e00*/  LEA R0, R11, UR6, 0x3 ;  /* 0x000000060b007c11 */ /* 0x002fe2000f8e18ff */
[----:B------:R-:W-:Y:S01]  /*2e10*/  UIADD3 UR8, UPT, UPT, UR8, 0x110, URZ ;  /* 0x0000011008087890 */ /* 0x000fe2000fffe0ff */
[----:B------:R1:W-:Y:S01]  /*2e20*/  @!P2 SYNCS.ARRIVE.TRANS64.RED RZ, [R2+URZ], R4 ;  /* 0x0000000402ffa9a7 */ /* 0x0003e200080004ff */
[----:B------:R-:W-:Y:S01]  /*2e30*/  UIADD3 UR4, UPT, UPT, UR5, 0x1, URZ ;  /* 0x0000000105047890 */ /* 0x000fe2000fffe0ff */
[----:B------:R-:W-:-:S03]  /*2e40*/  VIADD R3, R3, 0x1 ;  /* 0x0000000103037836 */ /* 0x000fc60000000000 */
[----:B------:R-:W-:Y:S02]  /*2e50*/  UISETP.NE.AND UP0, UPT, UR4, 0x2, UPT ;  /* 0x000000020400788c */ /* 0x000fe4000bf05270 */
[----:B------:R-:W-:Y:S01]  /*2e60*/  ISETP.NE.AND P0, PT, R3, 0x2, PT ;  /* 0x000000020300780c */ /* 0x000fe20003f05270 */
[----:B------:R-:W-:Y:S06]  /*2e70*/  UGETNEXTWORKID.BROADCAST [UR8], [UR9] ;  /* 0x00000000080073ca */ /* 0x000fec0008000100 */
[----:B------:R-:W-:Y:S02]  /*2e80*/  USEL UR7, URZ, 0x1, UP0 ;  /* 0x00000001ff077887 */ /* 0x000fe40008000000 */
[----:B------:R-:W-:-:S04]  /*2e90*/  USEL UR5, UR4, URZ, UP0 ;  /* 0x000000ff04057287 */ /* 0x000fc80008000000 */
[----:B------:R-:W-:Y:S02]  /*2ea0*/  LOP3.LUT R12, R12, UR7, RZ, 0x3c, !PT ;  /* 0x000000070c0c7c12 */ /* 0x000fe4000f8e3cff */
[----:B-1----:R-:W-:-:S04]  /*2eb0*/  SHF.L.U32 R4, R9, 0x1f, RZ ;  /* 0x0000001f09047819 */ /* 0x002fc800000006ff */
[----:B------:R-:W1:Y:S02]  /*2ec0*/  SYNCS.PHASECHK.TRANS64.TRYWAIT P1, [R0+URZ+0x80], R4 ;  /* 0x00008004000075a7 */ /* 0x000e6400080211ff */
[----:B-1----:R-:W-:Y:S05]  /*2ed0*/  @!P1 BRA `(.L_x_53) ;  /* 0x00000060004c9947 */ /* 0x002fea0003800000 */
.L_x_163:
[----:B-1----:R-:W-:Y:S01]  /*2ee0*/  LEA R4, R11, UR6, 0x4 ;  /* 0x000000060b047c11 */ /* 0x002fe2000f8e20ff */
[----:B------:R-:W-:Y:S01]  /*2ef0*/  VIADD R0, R0, 0x90 ;  /* 0x0000009000007836 */ /* 0x000fe20000000000 */
[----:B------:R-:W-:Y:S01]  /*2f00*/  SEL R3, R3, RZ, P0 ;  /* 0x000000ff03037207 */ /* 0x000fe20000000000 */
[----:B------:R-:W-:-:S03]  /*2f10*/  VIADD R11, R11, 0x1 ;  /* 0x000000010b0b7836 */ /* 0x000fc60000000000 */
[----:B------:R-:W1:Y:S01]  /*2f20*/  LDS.128 R4, [R4+0x110] ;  /* 0x0001100004047984 */ /* 0x000e620000000c00 */
[----:B------:R-:W-:Y:S02]  /*2f30*/  PRMT R0, RZ, 0x654, R0 ;  /* 0x00000654ff007816 */ /* 0x000fe40000000000 */
[C---:B------:R-:W-:Y:S01]  /*2f40*/  ISETP.NE.AND P1, PT, R11.reuse, 0x2, PT ;  /* 0x000000020b00780c */ /* 0x040fe20003f25270 */
[----:B------:R-:W-:Y:S01]  /*2f50*/  @!PT LDS RZ, [RZ] ;  /* 0x00000000fffff984 */ /* 0x000fe20000000800 */
[----:B------:R-:W-:Y:S01]  /*2f60*/  @!PT LDS RZ, [RZ] ;  /* 0x00000000fffff984 */ /* 0x000fe20000000800 */
[----:B------:R-:W-:Y:S01]  /*2f70*/  @!PT LDS RZ, [RZ] ;  /* 0x00000000fffff984 */ /* 0x000fe20000000800 */
[----:B------:R-:W-:Y:S01]  /*2f80*/  @!PT LDS RZ, [RZ] ;  /* 0x00000000fffff984 */ /* 0x000fe20000000800 */
[----:B------:R2:W-:Y:S06]  /*2f90*/  MEMBAR.ALL.CTA ;  /* 0x0000000000007992 */ /* 0x0005ec0000008000 */
[----:B--2---:R-:W2:Y:S01]  /*2fa0*/  FENCE.VIEW.ASYNC.S ;  /* 0x00000000000073c6 */ /* 0x004ea20000000000 */
[----:B------:R-:W-:Y:S01]  /*2fb0*/  SEL R11, R11, RZ, P1 ;  /* 0x000000ff0b0b7207 */ /* 0x000fe20000800000 */
[----:B--2---:R2:W-:Y:S01]  /*2fc0*/  SYNCS.ARRIVE.TRANS64.RED.A1T0 RZ, [R0+URZ], RZ ;  /* 0x000000ff00ff79a7 */ /* 0x0045e200081004ff */
[----:B-1----:R-:W-:-:S02]  /*2fd0*/  LOP3.LUT P3, RZ, R6, 0x1, RZ, 0xc0, !PT ;  /* 0x0000000106ff7812 */ /* 0x002fc4000786c0ff */
[----:B------:R-:W-:-:S04]  /*2fe0*/  SEL R4, RZ, 0x1, P1 ;  /* 0x00000001ff047807 */ /* 0x000fc80000800000 */
[----:B------:R-:W-:Y:S02]  /*2ff0*/  LOP3.LUT R9, R9, R4, RZ, 0x3c, !PT ;  /* 0x0000000409097212 */ /* 0x000fe400078e3cff */
[----:B--2---:R-:W-:-:S04]  /*3000*/  SEL R0, RZ, 0x1, P0 ;  /* 0x00000001ff007807 */ /* 0x004fc80000000000 */
[----:B------:R-:W-:Y:S01]  /*3010*/  LOP3.LUT R8, R8, R0, RZ, 0x3c, !PT ;  /* 0x0000000008087212 */ /* 0x000fe200078e3cff */
[----:B------:R-:W-:Y:S06]  /*3020*/  @P3 BRA `(.L_x_54) ;  /* 0xfffffffc002c3947 */ /* 0x000fec000383ffff */
[----:B------:R-:W-:Y:S01]  /*3030*/  ULEA UR4, UR5, UR6, 0x3 ;  /* 0x0000000605047291 */ /* 0x000fe2000f8e18ff */
[----:B------:R-:W-:-:S08]  /*3040*/  SHF.L.U32 R2, R12, 0x1f, RZ ;  /* 0x0000001f0c027819 */ /* 0x000fd000000006ff */
[----:B------:R-:W1:Y:S02]  /*3050*/  SYNCS.PHASECHK.TRANS64 P0, [UR4+0x90], R2 ;  /* 0x00009002ff0075a7 */ /* 0x000e640008001004 */
[----:B-1----:R-:W-:Y:S05]  /*3060*/  @P0 BRA `(.L_x_55) ;  /* 0x0000000000080947 */ /* 0x002fea0003800000 */
[----:B------:R-:W1:Y:S02]  /*3070*/  SYNCS.PHASECHK.TRANS64.TRYWAIT P0, [UR4+0x90], R2 ;  /* 0x00009002ff0075a7 */ /* 0x000e640008001104 */
[----:B-1----:R-:W-:Y:S05]  /*3080*/  @!P0 BRA `(.L_x_56) ;  /* 0x0000005c00f48947 */ /* 0x002fea0003800000 */
.L_x_55:
[----:B------:R-:W-:-:S04]  /*3090*/  UIADD3 UR7, UPT, UPT, UR5, 0x1, URZ ;  /* 0x0000000105077890 */ /* 0x000fc8000fffe0ff */
[----:B------:R-:W-:-:S04]  /*30a0*/  UISETP.NE.AND UP0, UPT, UR7, 0x2, UPT ;  /* 0x000000020700788c */ /* 0x000fc8000bf05270 */
[----:B------:R-:W-:Y:S02]  /*30b0*/  USEL UR8, URZ, 0x1, UP0 ;  /* 0x00000001ff087887 */ /* 0x000fe40008000000 */
[----:B------:R-:W-:-:S04]  /*30c0*/  USEL UR7, UR7, URZ, UP0 ;  /* 0x000000ff07077287 */ /* 0x000fc80008000000 */
[----:B------:R-:W-:Y:S01]  /*30d0*/  ULEA UR7, UR7, UR6, 0x3 ;  /* 0x0000000607077291 */ /* 0x000fe2000f8e18ff */
[----:B-1----:R-:W-:-:S04]  /*30e0*/  LOP3.LUT R2, R12, UR8, RZ, 0x3c, !PT ;  /* 0x000000080c027c12 */ /* 0x002fc8000f8e3cff */
[----:B------:R-:W-:-:S04]  /*30f0*/  SHF.L.U32 R0, R2, 0x1f, RZ ;  /* 0x0000001f02007819 */ /* 0x000fc800000006ff */
[----:B------:R-:W1:Y:S02]  /*3100*/  SYNCS.PHASECHK.TRANS64 P0, [UR7+0x90], R0 ;  /* 0x00009000ff0075a7 */ /* 0x000e640008001007 */
[----:B-1----:R-:W-:Y:S05]  /*3110*/  @P0 EXIT ;  /* 0x000000000000094d */ /* 0x002fea0003800000 */
[----:B------:R-:W-:Y:S02]  /*3120*/  SHF.L.U32 R2, R2, 0x1f, RZ ;  /* 0x0000001f02027819 */ /* 0x000fe400000006ff */
[----:B------:R-:W-:-:S07]  /*3130*/  MOV R0, UR7 ;  /* 0x0000000700007c02 */ /* 0x000fce0008000f00 */
.L_x_57:
[----:B-1----:R1:W2:Y:S02]  /*3140*/  SYNCS.PHASECHK.TRANS64.TRYWAIT P0, [R0+URZ+0x90], R2 ;  /* 0x00009002000075a7 */ /* 0x0022a400080011ff */
[----:B--2---:R-:W-:Y:S05]  /*3150*/  @!P0 NANOSLEEP.SYNCS 0x989680 ;  /* 0x009896800000895d */ /* 0x004fea0003900000 */
[----:B------:R-:W2:Y:S02]  /*3160*/  @!P0 SYNCS.PHASECHK.TRANS64 P0, [R0+URZ+0x90], R2 ;  /* 0x00009002000085a7 */ /* 0x000ea400080010ff */
[----:B--2---:R-:W-:Y:S05]  /*3170*/  @P0 EXIT ;  /* 0x000000000000094d */ /* 0x004fea0003800000 */
[----:B------:R-:W-:Y:S05]  /*3180*/  BRA `(.L_x_57) ;  /* 0xfffffffc00ec7947 */ /* 0x000fea000383ffff */
.L_x_50:
[----:B------:R-:W-:Y:S05]  /*3190*/  BRA.U UP4, `(.L_x_58) ;  /* 0x00000019044c7547 */ /* 0x000fea000b800000 */
[----:B------:R-:W-:Y:S01]  /*31a0*/  UMOV UR4, 0x40 ;  /* 0x0000004000047882 */ /* 0x000fe20000000000 */
[----:B------:R-:W-:Y:S01]  /*31b0*/  NOP ;  /* 0x0000000000007918 */ /* 0x000fe20000000000 */
[----:B------:R-:W-:Y:S01]  /*31c0*/  ULEA UR5, UR54, UR4, 0x18 ;  /* 0x0000000436057291 */ /* 0x000fe2000f8ec0ff */
[----:B------:R-:W-:Y:S02]  /*31d0*/  UMOV UR6, 0x400 ;  /* 0x0000040000067882 */ /* 0x000fe40000000000 */
[----:B------:R-:W-:-:S06]  /*31e0*/  ULEA UR6, UR54, UR6, 0x18 ;  /* 0x0000000636067291 */ /* 0x000fcc000f8ec0ff */
[----:B------:R-:W1:Y:S02]  /*31f0*/  LDS.U8 R2, [UR5+0x1c] ;  /* 0x00001c05ff027984 */ /* 0x000e640008000000 */
[----:B-1----:R-:W-:-:S13]  /*3200*/  ISETP.NE.AND P0, PT, R2, RZ, PT ;  /* 0x000000ff0200720c */ /* 0x002fda0003f05270 */
[----:B------:R-:W-:Y:S05]  /*3210*/  @P0 BRA `(.L_x_59) ;  /* 0x0000000400180947 */ /* 0x000fea0003800000 */
[----:B------:R-:W-:Y:S01]  /*3220*/  R2UR UR4, R12 ;  /* 0x000000000c0472ca */ /* 0x000fe200000e0000 */
[----:B------:R-:W-:-:S12]  /*3230*/  UIADD3 UR7, UPT, UPT, UR5, 0x8, URZ ;  /* 0x0000000805077890 */ /* 0x000fd8000fffe0ff */
[----:B------:R-:W-:-:S09]  /*3240*/  UISETP.NE.U32.AND UP0, UPT, UR4, 0x1, UPT ;  /* 0x000000010400788c */ /* 0x000fd2000bf05070 */
[----:B------:R-:W-:Y:S05]  /*3250*/  BRA.U !UP0, `(.L_x_60) ;  /* 0x0000000108a47547 */ /* 0x000fea000b800000 */
[----:B------:R-:W-:Y:S01]  /*3260*/  ELECT P0, URZ, PT ;  /* 0x0000000000ff782f */ /* 0x000fe20003800000 */
[----:B------:R-:W-:-:S12]  /*3270*/  BSSY B0, `(.L_x_60) ;  /* 0x0000027000007945 */ /* 0x000fd80003800000 */
[----:B------:R-:W-:Y:S05]  /*3280*/  @!P0 BRA `(.L_x_61) ;  /* 0x0000000000948947 */ /* 0x000fea0003800000 */
[----:B------:R-:W-:-:S05]  /*3290*/  UMOV UR4, 0x10 ;  /* 0x0000001000047882 */ /* 0x000fca0000000000 */
[----:B------:R-:W-:Y:S04]  /*32a0*/  DEPBAR.LE SB1, 0x36 ;  /* 0x00009d800000791a */ /* 0x000fe80000000000 */
[----:B------:R-:W1:Y:S02]  /*32b0*/  UTCATOMSWS.2CTA.FIND_AND_SET.ALIGN UP1, UR4, UR4 ;  /* 0x00000004000475e3 */ /* 0x000e640008220800 */
[----:B-1----:R-:W-:Y:S01]  /*32c0*/  MOV R10, UR4 ;  /* 0x00000004000a7c02 */ /* 0x002fe20008000f00 */
[----:B------:R-:W-:Y:S06]  /*32d0*/  BRA.U UP1, `(.L_x_62) ;  /* 0x0000000101187547 */ /* 0x000fec000b800000 */
.L_x_63:
[----:B------:R-:W-:Y:S05]  /*32e0*/  NANOSLEEP 0x64 ;  /* 0x000000640000795d */ /* 0x000fea0003800000 */
[----:B------:R-:W-:-:S05]  /*32f0*/  UMOV UR4, 0x10 ;  /* 0x0000001000047882 */ /* 0x000fca0000000000 */
[----:B------:R-:W-:Y:S04]  /*3300*/  DEPBAR.LE SB1, 0x36 ;  /* 0x00009d800000791a */ /* 0x000fe80000000000 */
[----:B------:R-:W1:Y:S02]  /*3310*/  UTCATOMSWS.2CTA.FIND_AND_SET.ALIGN UP1, UR4, UR4 ;  /* 0x00000004000475e3 */ /* 0x000e640008220800 */
[----:B-1----:R-:W-:Y:S01]  /*3320*/  MOV R10, UR4 ;  /* 0x00000004000a7c02 */ /* 0x002fe20008000f00 */
[----:B------:R-:W-:Y:S05]  /*3330*/  BRA.U !UP1, `(.L_x_63) ;  /* 0xfffffffd09e87547 */ /* 0x000fea000b83ffff */
.L_x_62:
[----:B------:R-:W1:Y:S01]  /*3340*/  LDS R5, [UR5+0x10] ;  /* 0x00001005ff057984 */ /* 0x000e620008000800 */
[----:B------:R-:W-:Y:S01]  /*3350*/  R2UR UR4, R11 ;  /* 0x000000000b0472ca */ /* 0x000fe200000e0000 */
[----:B------:R-:W-:-:S04]  /*3360*/  IMAD.U32 R3, RZ, RZ, UR6 ;  /* 0x00000006ff037e24 */ /* 0x000fc8000f8e00ff */
[----:B------:R-:W-:-:S08]  /*3370*/  VIADD R3, R3, 0x130 ;  /* 0x0000013003037836 */ /* 0x000fd00000000000 */
[----:B------:R-:W-:Y:S02]  /*3380*/  MOV R2, UR4 ;  /* 0x0000000400027c02 */ /* 0x000fe40008000f00 */
[----:B-1----:R-:W-:-:S04]  /*3390*/  SHF.L.U32 R5, R5, 0x1f, RZ ;  /* 0x0000001f05057819 */ /* 0x002fc800000006ff */
[----:B------:R-:W1:Y:S02]  /*33a0*/  SYNCS.PHASECHK.TRANS64.TRYWAIT P0, [UR5+0x8], R5 ;  /* 0x00000805ff0075a7 */ /* 0x000e640008001105 */
[----:B-1----:R-:W-:Y:S05]  /*33b0*/  @P0 BRA `(.L_x_64) ;  /* 0x0000000000080947 */ /* 0x002fea0003800000 */
[----:B------:R-:W1:Y:S02]  /*33c0*/  SYNCS.PHASECHK.TRANS64.TRYWAIT P0, [UR5+0x8], R5 ;  /* 0x00000805ff0075a7 */ /* 0x000e640008001105 */
[----:B-1----:R-:W-:Y:S05]  /*33d0*/  @!P0 BRA `(.L_x_65) ;  /* 0x0000005c00388947 */ /* 0x002fea0003800000 */
.L_x_64:
[----:B------:R-:W-:Y:S01]  /*33e0*/  R2UR UR4, R11 ;  /* 0x000000000b0472ca */ /* 0x000fe200000e0000 */
[----:B-1----:R-:W-:Y:S02]  /*33f0*/  HFMA2 R4, -RZ, RZ, 0, 5.9604644775390625e-08 ;  /* 0x00000001ff047431 */ /* 0x002fe400000001ff */
[----:B------:R-:W-:Y:S01]  /*3400*/  IMAD.MOV.U32 R7, RZ, RZ, 0xffff ;  /* 0x0000ffffff077424 */ /* 0x000fe200078e00ff */
[----:B------:R-:W-:Y:S01]  /*3410*/  PRMT R2, R2, 0x654, R3 ;  /* 0x0000065402027816 */ /* 0x000fe20000000003 */
[----:B------:R-:W-:Y:S02]  /*3420*/  IMAD.MOV.U32 R5, RZ, RZ, 0x4 ;  /* 0x00000004ff057424 */ /* 0x000fe400078e00ff */
[----:B------:R-:W-:Y:S01]  /*3430*/  IMAD.SHL.U32 R9, R10, 0x20, RZ ;  /* 0x000000200a097824 */ /* 0x000fe200078e00ff */
[-C--:B------:R-:W-:Y:S02]  /*3440*/  SHF.L.U32 R7, R7, R10.reuse, RZ ;  /* 0x0000000a07077219 */ /* 0x080fe400000006ff */
[----:B------:R-:W-:-:S03]  /*3450*/  SHF.L.U32 R6, R4, R10, RZ ;  /* 0x0000000a04067219 */ /* 0x000fc600000006ff */
[----:B------:R-:W-:-:S06]  /*3460*/  UPRMT UR4, UR4, 0x654, UR7 ;  /* 0x0000065404047896 */ /* 0x000fcc0008000007 */
[----:B------:R-:W-:-:S03]  /*3470*/  MOV R3, UR4 ;  /* 0x0000000400037c02 */ /* 0x000fc60008000f00 */
[----:B------:R1:W-:Y:S01]  /*3480*/  SYNCS.ARRIVE.TRANS64.RED RZ, [UR4], R5 ;  /* 0x00000005ffff79a7 */ /* 0x0003e20008000404 */
[----:B------:R1:W-:Y:S04]  /*3490*/  STS [UR6+0x130], R9 ;  /* 0x00013009ff007988 */ /* 0x0003e80008000806 */
[----:B------:R1:W-:Y:S04]  /*34a0*/  STAS [R2.64], R10 ;  /* 0x0000000a02007dbd */ /* 0x0003e8000c0008ff */
[----:B------:R1:W-:Y:S04]  /*34b0*/  ATOMS.OR RZ, [UR5+0x14], R7 ;  /* 0x00001407ffff798c */ /* 0x0003e8000b000005 */
[----:B------:R1:W-:Y:S04]  /*34c0*/  ATOMS.OR RZ, [UR5+0x18], R6 ;  /* 0x00001806ffff798c */ /* 0x0003e8000b000005 */
[----:B------:R1:W-:Y:S02]  /*34d0*/  ATOMS.XOR RZ, [UR5+0x10], R4 ;  /* 0x00001004ffff798c */ /* 0x0003e4000b800005 */
.L_x_61:
[----:B------:R-:W-:Y:S05]  /*34e0*/  BSYNC B0 ;  /* 0x0000000000007941 */ /* 0x000fea0003800000 */
.L_x_60:
[----:B------:R-:W-:Y:S05]  /*34f0*/  BRA.U UP0, `(.L_x_66) ;  /* 0x0000000100707547 */ /* 0x000fea000b800000 */
[----:B------:R-:W-:-:S03]  /*3500*/  UMOV UR4, 0xffffffff ;  /* 0xffffffff00047882 */ /* 0x000fc60000000000 */
[----:B------:R-:W-:Y:S05]  /*3510*/  BRA.DIV UR4, `(.L_x_67) ;  /* 0x0000005e04007947 */ /* 0x000fea000b800000 */
[----:B------:R-:W-:-:S13]  /*3520*/  ELECT P6, URZ, PT ;  /* 0x0000000000ff782f */ /* 0x000fda00038c0000 */
.L_x_167:
[----:B------:R-:W-:Y:S05]  /*3530*/  @!P6 BRA `(.L_x_66) ;  /* 0x000000000060e947 */ /* 0x000fea0003800000 */
[----:B-1----:R-:W1:Y:S02]  /*3540*/  LDS R3, [UR5+0x10] ;  /* 0x00001005ff037984 */ /* 0x002e640008000800 */
[----:B-1----:R-:W-:-:S04]  /*3550*/  SHF.L.U32 R3, R3, 0x1f, RZ ;  /* 0x0000001f03037819 */ /* 0x002fc800000006ff */
[----:B------:R-:W1:Y:S02]  /*3560*/  SYNCS.PHASECHK.TRANS64.TRYWAIT P0, [UR5+0x8], R3 ;  /* 0x00000803ff0075a7 */ /* 0x000e640008001105 */
[----:B-1----:R-:W-:Y:S05]  /*3570*/  @P0 BRA `(.L_x_68) ;  /* 0x0000000000080947 */ /* 0x002fea0003800000 */
[----:B------:R-:W1:Y:S02]  /*3580*/  SYNCS.PHASECHK.TRANS64.TRYWAIT P0, [UR5+0x8], R3 ;  /* 0x00000803ff0075a7 */ /* 0x000e640008001105 */
[----:B-1----:R-:W-:Y:S05]  /*3590*/  @!P0 BRA `(.L_x_69) ;  /* 0x0000005c00008947 */ /* 0x002fea0003800000 */
.L_x_68:
[----:B------:R-:W2:Y:S01]  /*35a0*/  LDS R5, [UR6+0x130] ;  /* 0x00013006ff057984 */ /* 0x000ea20008000800 */
[----:B------:R-:W-:Y:S01]  /*35b0*/  R2UR UR4, R11 ;  /* 0x000000000b0472ca */ /* 0x000fe200000e0000 */
[----:B-1----:R-:W-:Y:S02]  /*35c0*/  IMAD.MOV.U32 R3, RZ, RZ, 0xffff ;  /* 0x0000ffffff037424 */ /* 0x002fe400078e00ff */
[----:B------:R-:W-:-:S10]  /*35d0*/  IMAD.MOV.U32 R2, RZ, RZ, 0x1 ;  /* 0x00000001ff027424 */ /* 0x000fd400078e00ff */
[----:B------:R-:W-:Y:S01]  /*35e0*/  UPRMT UR4, UR4, 0x654, UR7 ;  /* 0x0000065404047896 */ /* 0x000fe20008000007 */
[----:B--2---:R-:W-:Y:S01]  /*35f0*/  IMAD.SHL.U32 R4, R5, 0x20, RZ ;  /* 0x0000002005047824 */ /* 0x004fe200078e00ff */
[-C--:B------:R-:W-:Y:S02]  /*3600*/  SHF.L.U32 R3, R3, R5.reuse, RZ ;  /* 0x0000000503037219 */ /* 0x080fe400000006ff */
[----:B------:R-:W-:Y:S02]  /*3610*/  SHF.L.U32 R5, R2, R5, RZ ;  /* 0x0000000502057219 */ /* 0x000fe400000006ff */
[----:B------:R2:W-:Y:S04]  /*3620*/  STS [UR6+0x130], R4 ;  /* 0x00013004ff007988 */ /* 0x0005e80008000806 */
[----:B------:R2:W-:Y:S04]  /*3630*/  ATOMS.OR RZ, [UR5+0x14], R3 ;  /* 0x00001403ffff798c */ /* 0x0005e8000b000005 */
[----:B------:R2:W-:Y:S01]  /*3640*/  ATOMS.OR RZ, [UR5+0x18], R5 ;  /* 0x00001805ffff798c */ /* 0x0005e2000b000005 */
[----:B------:R-:W-:Y:S03]  /*3650*/  SYNCS.ARRIVE.TRANS64.RED.A1T0 RZ, [UR4], RZ ;  /* 0x000000ffffff79a7 */ /* 0x000fe60008100404 */
[----:B------:R2:W-:Y:S01]  /*3660*/  ATOMS.XOR RZ, [UR5+0x10], R2 ;  /* 0x00001002ffff798c */ /* 0x0005e2000b800005 */
[----:B------:R-:W-:Y:S05]  /*3670*/  BRA `(.L_x_66) ;  /* 0x0000000000107947 */ /* 0x000fea0003800000 */
.L_x_59:
[----:B------:R-:W-:-:S05]  /*3680*/  MOV R2, 0xffffffff ;  /* 0xffffffff00027802 */ /* 0x000fca0000000f00 */
[----:B------:R1:W-:Y:S02]  /*3690*/  STS [UR6+0x130], R2 ;  /* 0x00013002ff007988 */ /* 0x0003e40008000806 */
[----:B-1----:R-:W-:Y:S02]  /*36a0*/  MOV R2, 0x36c0 ;  /* 0x000036c000027802 */ /* 0x002fe40000000f00 */
[----:B-----5:R-:W-:Y:S05]  /*36b0*/  CALL.REL.NOINC `($__internal_1_$__cuda_sm10x_tcgen05_guardrail_trap_phase_invalid_during_alloc) ;  /* 0x0000006000d47944 */ /* 0x020fea0003c00000 */
.L_x_66:
[----:B------:R-:W-:Y:S05]  /*36c0*/  WARPSYNC.ALL ;  /* 0x0000000000007948 */ /* 0x000fea0003800000 */
[----:B------:R-:W3:Y:S01]  /*36d0*/  S2UR UR4, SR_CgaCtaId ;  /* 0x00000000000479c3 */ /* 0x000ee20000008800 */
[----:B------:R-:W-:Y:S01]  /*36e0*/  UMOV UR62, 0x400 ;  /* 0x00000400003e7882 */ /* 0x000fe20000000000 */
[----:B------:R-:W4:Y:S01]  /*36f0*/  LDCU UR7, c[0x0][0x38c] ;  /* 0x00007180ff0777ac */ /* 0x000f220008000800 */
[----:B------:R-:W-:Y:S01]  /*3700*/  LOP3.LUT R0, R0, 0xffff, RZ, 0xc0, !PT ;  /* 0x0000ffff00007812 */ /* 0x000fe200078ec0ff */
[----:B-1----:R-:W-:Y:S01]  /*3710*/  IMAD.MOV.U32 R10, RZ, RZ, 0x1 ;  /* 0x00000001ff0a7424 */ /* 0x002fe200078e00ff */
[----:B------:R-:W-:Y:S01]  /*3720*/  R2UR UR5, R12 ;  /* 0x000000000c0572ca */ /* 0x000fe200000e0000 */
[----:B------:R-:W-:Y:S01]  /*3730*/  UMOV UR9, URZ ;  /* 0x000000ff00097c82 */ /* 0x000fe20008000000 */
[----:B------:R-:W-:Y:S01]  /*3740*/  LOP3.LUT R8, R8, 0xffff, RZ, 0xc0, !PT ;  /* 0x0000ffff08087812 */ /* 0x000fe200078ec0ff */
[----:B------:R-:W-:Y:S01]  /*3750*/  UMOV UR60, URZ ;  /* 0x000000ff003c7c82 */ /* 0x000fe20008000000 */
[----:B------:R-:W-:Y:S01]  /*3760*/  UMOV UR76, 0x0 ;  /* 0x00000000004c7882 */ /* 0x000fe20000000000 */
[----:B------:R-:W-:Y:S01]  /*3770*/  UMOV UR77, 0x8200910 ;  /* 0x08200910004d7882 */ /* 0x000fe20000000000 */
[----:B------:R-:W-:-:S02]  /*3780*/  R2UR UR65, R8 ;  /* 0x00000000084172ca */ /* 0x000fc400000e0000 */
[----:B------:R-:W-:Y:S01]  /*3790*/  CS2R R8, SRZ ;  /* 0x0000000000087805 */ /* 0x000fe2000001ff00 */
[----:B------:R-:W-:Y:S01]  /*37a0*/  UMOV UR74, 0x0 ;  /* 0x00000000004a7882 */ /* 0x000fe20000000000 */
[----:B------:R-:W-:Y:S01]  /*37b0*/  UMOV UR75, 0x8200910 ;  /* 0x08200910004b7882 */ /* 0x000fe20000000000 */
[----:B------:R-:W-:Y:S01]  /*37c0*/  UMOV UR72, 0x0 ;  /* 0x0000000000487882 */ /* 0x000fe20000000000 */
[----:B------:R-:W-:Y:S01]  /*37d0*/  UMOV UR73, 0x8200910 ;  /* 0x0820091000497882 */ /* 0x000fe20000000000 */
[----:B------:R-:W-:Y:S01]  /*37e0*/  UMOV UR70, 0x0 ;  /* 0x0000000000467882 */ /* 0x000fe20000000000 */
[----:B------:R-:W-:Y:S02]  /*37f0*/  UISETP.NE.AND UP2, UPT, UR5, URZ, UPT ;  /* 0x000000ff0500728c */ /* 0x000fe4000bf45270 */
[----:B----4-:R-:W-:Y:S01]  /*3800*/  UIADD3 UR7, UPT, UPT, UR7, 0x7f, URZ ;  /* 0x0000007f07077890 */ /* 0x010fe2000fffe0ff */
[----:B------:R-:W-:Y:S01]  /*3810*/  UMOV UR71, 0x8200910 ;  /* 0x0820091000477882 */ /* 0x000fe20000000000 */
[----:B------:R-:W-:Y:S01]  /*3820*/  UMOV UR68, 0x0 ;  /* 0x0000000000447882 */ /* 0x000fe20000000000 */
[----:B---3--:R-:W-:Y:S01]  /*3830*/  ULEA UR62, UR4, UR62, 0x18 ;  /* 0x0000003e043e7291 */ /* 0x008fe2000f8ec0ff */
[----:B------:R-:W-:-:S02]  /*3840*/  UMOV UR69, 0x8200910 ;  /* 0x0820091000457882 */ /* 0x000fc40000000000 */
[----:B------:R-:W-:Y:S01]  /*3850*/  UMOV UR4, URZ ;  /* 0x000000ff00047c82 */ /* 0x000fe20008000000 */
[----:B------:R-:W-:Y:S01]  /*3860*/  UIADD3 UR6, UPT, UPT, UR62, 0x8400, URZ ;  /* 0x000084003e067890 */ /* 0x000fe2000fffe0ff */
[----:B--2---:R-:W-:Y:S01]  /*3870*/  IMAD.U32 R2, RZ, RZ, UR4 ;  /* 0x00000004ff027e24 */ /* 0x004fe2000f8e00ff */
[----:B------:R-:W-:Y:S02]  /*3880*/  USHF.R.S32.HI UR4, URZ, 0x1f, UR7 ;  /* 0x0000001fff047899 */ /* 0x000fe40008011407 */
[----:B------:R-:W-:Y:S02]  /*3890*/  UIADD3 UR5, UPT, UPT, UR62, 0x20400, URZ ;  /* 0x000204003e057890 */ /* 0x000fe4000fffe0ff */
[----:B------:R-:W-:Y:S02]  /*38a0*/  ULEA.HI UR4, UR4, UR7, URZ, 0x7 ;  /* 0x0000000704047291 */ /* 0x000fe4000f8f38ff */
[----:B------:R-:W-:Y:S02]  /*38b0*/  USHF.R.U32.HI UR6, URZ, 0x4, UR6 ;  /* 0x00000004ff067899 */ /* 0x000fe40008011606 */
[----:B------:R-:W-:-:S02]  /*38c0*/  USHF.R.S32.HI UR8, URZ, 0x7, UR4 ;  /* 0x00000007ff087899 */ /* 0x000fc40008011404 */
[----:B------:R-:W-:Y:S01]  /*38d0*/  USHF.R.U32.HI UR5, URZ, 0x4, UR5 ;  /* 0x00000004ff057899 */ /* 0x000fe20008011605 */
[----:B------:R-:W-:Y:S01]  /*38e0*/  R2UR UR4, R0 ;  /* 0x00000000000472ca */ /* 0x000fe200000e0000 */
[----:B------:R-:W-:Y:S02]  /*38f0*/  UISETP.LT.AND UP0, UPT, UR8, 0x1, UPT ;  /* 0x000000010800788c */ /* 0x000fe4000bf01270 */
[----:B------:R-:W-:Y:S01]  /*3900*/  ULOP3.LUT UR6, UR6, 0x3fff, URZ, 0xc0, !UPT ;  /* 0x00003fff06067892 */ /* 0x000fe2000f8ec0ff */
[----:B------:R-:W-:Y:S01]  /*3910*/  IMAD.U32 R13, RZ, RZ, UR8 ;  /* 0x00000008ff0d7e24 */ /* 0x000fe2000f8e00ff */
[----:B------:R-:W-:Y:S02]  /*3920*/  ULOP3.LUT UR67, UR5, 0x3fff, URZ, 0xc0, !UPT ;  /* 0x00003fff05437892 */ /* 0x000fe4000f8ec0ff */
[----:B------:R-:W-:Y:S02]  /*3930*/  ULOP3.LUT UR66, UR6, 0x10000, URZ, 0xfc, !UPT ;  /* 0x0001000006427892 */ /* 0x000fe4000f8efcff */
[----:B------:R-:W-:-:S04]  /*3940*/  ULOP3.LUT UR67, UR67, 0x10000, URZ, 0xfc, !UPT ;  /* 0x0001000043437892 */ /* 0x000fc8000f8efcff */
[----:B------:R-:W-:Y:S01]  /*3950*/  IMAD.U32 R14, RZ, RZ, UR4 ;  /* 0x00000004ff0e7e24 */ /* 0x000fe2000f8e00ff */
[----:B------:R-:W-:Y:S01]  /*3960*/  NOP ;  /* 0x0000000000007918 */ /* 0x000fe20000000000 */
[----:B------:R-:W-:Y:S06]  /*3970*/  BAR.ARV 0x6, 0xa0 ;  /* 0x0182800000007b1d */ /* 0x000fec0000002000 */
[----:B------:R-:W1:Y:S02]  /*3980*/  LDS R3, [UR62+0x130] ;  /* 0x0001303eff037984 */ /* 0x000e640008000800 */
[----:B-1----:R-:W-:Y:S01]  /*3990*/  R2UR UR4, R3 ;  /* 0x00000000030472ca */ /* 0x002fe200000e0000 */
[----:B------:R-:W-:-:S12]  /*39a0*/  IMAD.MOV.U32 R3, RZ, RZ, RZ ;  /* 0x000000ffff037224 */ /* 0x000fd800078e00ff */
[----:B------:R-:W-:Y:S01]  /*39b0*/  IMAD.U32 R16, RZ, RZ, UR4 ;  /* 0x00000004ff107e24 */ /* 0x000fe2000f8e00ff */
[----:B------:R-:W-:-:S06]  /*39c0*/  USEL UR4, UR8, 0x1, !UP0 ;  /* 0x0000000108047887 */ /* 0x000fcc000c000000 */
[----:B------:R-:W-:-:S07]  /*39d0*/  IMAD.U32 R15, RZ, RZ, UR4 ;  /* 0x00000004ff0f7e24 */ /* 0x000fce000f8e00ff */
.L_x_77:
[C---:B------:R-:W-:Y:S02]  /*39e0*/  LEA R0, R9.reuse, UR62, 0x3 ;  /* 0x0000003e09007c11 */ /* 0x040fe4000f8e18ff */
[----:B------:R-:W-:Y:S02]  /*39f0*/  SHF.L.U32 R4, R8, 0x1f, RZ ;  /* 0x0000001f08047819 */ /* 0x000fe400000006ff */
[----:B------:R-:W-:Y:S02]  /*3a00*/  LEA R5, R9, UR62, 0x4 ;  /* 0x0000003e09057c11 */ /* 0x000fe4000f8e20ff */
[----:B------:R-:W1:Y:S02]  /*3a10*/  SYNCS.PHASECHK.TRANS64.TRYWAIT P0, [R0+URZ+0x80], R4 ;  /* 0x00008004000075a7 */ /* 0x000e6400080011ff */
[----:B-1----:R-:W-:Y:S05]  /*3a20*/  @!P0 BRA `(.L_x_70) ;  /* 0x0000005400f48947 */ /* 0x002fea0003800000 */
.L_x_168:
[----:B-1----:R-:W1:Y:S01]  /*3a30*/  LDS.128 R4, [R5+0x110] ;  /* 0x0001100005047984 */ /* 0x002e620000000c00 */
[----:B------:R-:W-:Y:S02]  /*3a40*/  VIADD R0, R0, 0x90 ;  /* 0x0000009000007836 */ /* 0x000fe40000000000 */
[----:B------:R-:W-:Y:S01]  /*3a50*/  VIADD R9, R9, 0x1 ;  /* 0x0000000109097836 */ /* 0x000fe20000000000 */
[----:B------:R-:W-:Y:S01]  /*3a60*/  @!PT LDS RZ, [RZ] ;  /* 0x00000000fffff984 */ /* 0x000fe20000000800 */
[----:B------:R-:W-:Y:S01]  /*3a70*/  @!PT LDS RZ, [RZ] ;  /* 0x00000000fffff984 */ /* 0x000fe20000000800 */
[----:B------:R-:W-:Y:S01]  /*3a80*/  @!PT LDS RZ, [RZ] ;  /* 0x00000000fffff984 */ /* 0x000fe20000000800 */
[----:B------:R-:W-:Y:S01]  /*3a90*/  @!PT LDS RZ, [RZ] ;  /* 0x00000000fffff984 */ /* 0x000fe20000000800 */
[----:B------:R2:W-:Y:S06]  /*3aa0*/  MEMBAR.ALL.CTA ;  /* 0x0000000000007992 */ /* 0x0005ec0000008000 */
[----:B--2---:R-:W2:Y:S01]  /*3ab0*/  FENCE.VIEW.ASYNC.S ;  /* 0x00000000000073c6 */ /* 0x004ea20000000000 */
[----:B------:R-:W-:-:S04]  /*3ac0*/  PRMT R0, RZ, 0x654, R0 ;  /* 0x00000654ff007816 */ /* 0x000fc80000000000 */
[----:B--2---:R2:W-:Y:S01]  /*3ad0*/  SYNCS.ARRIVE.TRANS64.RED.A1T0 RZ, [R0+URZ], RZ ;  /* 0x000000ff00ff79a7 */ /* 0x0045e200081004ff */
[----:B-1----:R-:W-:Y:S01]  /*3ae0*/  LOP3.LUT P1, RZ, R6, 0x1, RZ, 0xc0, !PT ;  /* 0x0000000106ff7812 */ /* 0x002fe2000782c0ff */
[----:B--2---:R-:W-:-:S12]  /*3af0*/  BRA.U UP2, `(.L_x_71) ;  /* 0x00000009022c7547 */ /* 0x004fd8000b800000 */
[----:B------:R-:W1:Y:S01]  /*3b00*/  LDCU UR4, c[0x0][0x38c] ;  /* 0x00007180ff0477ac */ /* 0x000e620008000800 */
[----:B------:R-:W-:Y:S02]  /*3b10*/  R2UR UR5, R2 ;  /* 0x00000000020572ca */ /* 0x000fe400000e0000 */
[----:B------:R-:W-:Y:S02]  /*3b20*/  PLOP3.LUT P2, PT, PT, PT, PT, 0x80, 0x8 ;  /* 0x000000000008781c */ /* 0x000fe40003f4f070 */
[----:B------:R-:W-:Y:S02]  /*3b30*/  SHF.L.U32 R5, R10, 0x1f, RZ ;  /* 0x0000001f0a057819 */ /* 0x000fe400000006ff */
[----:B------:R-:W-:-:S07]  /*3b40*/  R2UR UR6, R16 ;  /* 0x00000000100672ca */ /* 0x000fce00000e0000 */
[----:B------:R-:W-:Y:S02]  /*3b50*/  ULEA UR7, UR5, UR62, 0x3 ;  /* 0x0000003e05077291 */ /* 0x000fe4000f8e18ff */
[----:B-1----:R-:W-:-:S04]  /*3b60*/  UISETP.GE.AND UP0, UPT, UR4, 0x1, UPT ;  /* 0x000000010400788c */ /* 0x002fc8000bf06270 */
[----:B------:R-:W-:Y:S01]  /*3b70*/  IMAD.U32 R4, RZ, RZ, UR7 ;  /* 0x00000007ff047e24 */ /* 0x000fe2000f8e00ff */
[----:B------:R-:W-:Y:S01]  /*3b80*/  ULEA UR8, UR5, UR6, 0x6 ;  /* 0x0000000605087291 */ /* 0x000fe2000f8e30ff */
[----:B------:R-:W-:-:S05]  /*3b90*/  PLOP3.LUT P0, PT, PT, PT, UP0, 0x80, 0x8 ;  /* 0x000000000008781c */ /* 0x000fca0003f0f008 */
[----:B------:R-:W-:-:S08]  /*3ba0*/  @UP0 ULEA UR4, UR9, UR62, 0x3 ;  /* 0x0000003e09040291 */ /* 0x000fd0000f8e18ff */
[----:B------:R-:W-:-:S04]  /*3bb0*/  @P0 SHF.L.U32 R0, R3, 0x1f, RZ ;  /* 0x0000001f03000819 */ /* 0x000fc800000006ff */
[----:B------:R1:W2:Y:S01]  /*3bc0*/  @P0 SYNCS.PHASECHK.TRANS64.TRYWAIT P2, [UR4], R0 ;  /* 0x00000000ff0005a7 */ /* 0x0002a20008041104 */
[----:B------:R-:W3:Y:S02]  /*3bd0*/  SYNCS.PHASECHK.TRANS64.TRYWAIT P0, [UR7+0xc0], R5 ;  /* 0x0000c005ff0075a7 */ /* 0x000ee40008001107 */
[----:B-123--:R-:W-:Y:S05]  /*3be0*/  @!P0 BRA `(.L_x_72) ;  /* 0x0000005400988947 */ /* 0x00efea0003800000 */
.L_x_170:
[----:B------:R-:W-:Y:S01]  /*3bf0*/  UMOV UR64, UR60 ;  /* 0x0000003c00407c82 */ /* 0x000fe20008000000 */
[----:B------:R-:W-:Y:S05]  /*3c00*/  BRA.U !UP0, `(.L_x_73) ;  /* 0x0000000508d07547 */ /* 0x000fea000b800000 */
[----:B------:R-:W-:Y:S01]  /*3c10*/  R2UR UR4, R15 ;  /* 0x000000000f0472ca */ /* 0x000fe200000e0000 */
[----:B------:R-:W-:Y:S01]  /*3c20*/  UPLOP3.LUT UP3, UPT, UPT, UPT, UPT, 0x40, 0x4 ;  /* 0x000000000004789c */ /* 0x000fe20003f6e870 */
[----:B------:R-:W-:Y:S01]  /*3c30*/  R2UR UR61, R13 ;  /* 0x000000000d3d72ca */ /* 0x000fe200000e0000 */
[----:B------:R-:W-:-:S10]  /*3c40*/  UMOV UR7, UR9 ;  /* 0x0000000900077c82 */ /* 0x000fd40008000000 */
[----:B------:R-:W-:-:S12]  /*3c50*/  UIADD3 UR64, UPT, UPT, UR4, UR60, URZ ;  /* 0x0000003c04407290 */ /* 0x000fd8000fffe0ff */
.L_x_76:
[----:B--2---:R-:W-:Y:S01]  /*3c60*/  ULEA UR5, UR7, UR62, 0x3 ;  /* 0x0000003e07057291 */ /* 0x004fe2000f8e18ff */
[----:B------:R-:W-:Y:S11]  /*3c70*/  @P2 BRA `(.L_x_74) ;  /* 0x00000000000c2947 */ /* 0x000ff60003800000 */
[----:B-1----:R-:W-:Y:S04]  /*3c80*/  SHF.L.U32 R5, R3, 0x1f, RZ ;  /* 0x0000001f03057819 */ /* 0x002fe800000006ff */
[----:B------:R-:W1:Y:S02]  /*3c90*/  SYNCS.PHASECHK.TRANS64.TRYWAIT P0, [UR5], R5 ;  /* 0x00000005ff0075a7 */ /* 0x000e640008001105 */
[----:B-1----:R-:W-:Y:S05]  /*3ca0*/  @!P0 BRA `(.L_x_75) ;  /* 0x0000005400848947 */ /* 0x002fea0003800000 */
.L_x_74:
[----:B------:R-:W-:Y:S01]  /*3cb0*/  UISETP.NE.AND UP0, UPT, UR61, 0x1, UPT ;  /* 0x000000013d00788c */ /* 0x000fe2000bf05270 */
[----:B------:R-:W-:Y:S01]  /*3cc0*/  PLOP3.LUT P2, PT, PT, PT, PT, 0x80, 0x8 ;  /* 0x000000000008781c */ /* 0x000fe20003f4f070 */
[----:B------:R-:W-:Y:S01]  /*3cd0*/  UIADD3 UR9, UPT, UPT, UR7, 0x1, URZ ;  /* 0x0000000107097890 */ /* 0x000fe2000fffe0ff */
[----:B------:R-:W-:Y:S01]  /*3ce0*/  MOV.SPILL R6, UR65 ;  /* 0x0000004100067c02 */ /* 0x000fe20009000f00 */
[----:B------:R-:W-:Y:S01]  /*3cf0*/  UIADD3 UR63, UPT, UPT, UR5, 0x18, URZ ;  /* 0x00000018053f7890 */ /* 0x000fe2000fffe0ff */
[----:B-1----:R-:W-:Y:S01]  /*3d00*/  MOV.SPILL R5, UR64 ;  /* 0x0000004000057c02 */ /* 0x002fe20009000f00 */
[----:B------:R-:W-:Y:S01]  /*3d10*/  UISETP.NE.AND UP1, UPT, UR9, 0x3, UPT ;  /* 0x000000030900788c */ /* 0x000fe2000bf25270 */
[----:B------:R-:W-:Y:S01]  /*3d20*/  PLOP3.LUT P0, PT, PT, PT, UP0, 0x80, 0x8 ;  /* 0x000000000008781c */ /* 0x000fe20003f0f008 */
[----:B------:R-:W-:Y:S02]  /*3d30*/  ULEA UR6, UR7, UR67, 0xb ;  /* 0x0000004307067291 */ /* 0x000fe4000f8e58ff */
[----:B------:R-:W-:Y:S02]  /*3d40*/  USEL UR5, URZ, 0x1, UP1 ;  /* 0x00000001ff057887 */ /* 0x000fe40008800000 */
[----:B------:R-:W-:Y:S02]  /*3d50*/  USEL UR9, UR9, URZ, UP1 ;  /* 0x000000ff09097287 */ /* 0x000fe40008800000 */
[----:B------:R-:W-:Y:S02]  /*3d60*/  ULEA UR4, UR7, UR66, 0xb ;  /* 0x0000004207047291 */ /* 0x000fe4000f8e58ff */
[----:B------:R-:W-:Y:S01]  /*3d70*/  @UP0 ULEA UR7, UR9, UR62, 0x3 ;  /* 0x0000003e09070291 */ /* 0x000fe2000f8e18ff */
[----:B------:R-:W-:Y:S01]  /*3d80*/  LOP3.LUT R3, R3, UR5, RZ, 0x3c, !PT ;  /* 0x0000000503037c12 */ /* 0x000fe2000f8e3cff */
[----:B------:R-:W-:Y:S02]  /*3d90*/  UIADD3 UR20, UPT, UPT, UR6, 0x2, URZ ;  /* 0x0000000206147890 */ /* 0x000fe4000fffe0ff */
[----:B------:R-:W-:Y:S01]  /*3da0*/  UIADD3 UR18, UPT, UPT, UR4, 0x2, URZ ;  /* 0x0000000204127890 */ /* 0x000fe2000fffe0ff */
[----:B------:R-:W-:Y:S01]  /*3db0*/  @P0 SHF.L.U32 R0, R3, 0x1f, RZ ;  /* 0x0000001f03000819 */ /* 0x000fe200000006ff */
[----:B------:R-:W-:Y:S02]  /*3dc0*/  UIADD3 UR16, UPT, UPT, UR6, 0x4, URZ ;  /* 0x0000000406107890 */ /* 0x000fe4000fffe0ff */
[----:B------:R-:W-:Y:S01]  /*3dd0*/  UIADD3 UR10, UPT, UPT, UR4, 0x4, URZ ;  /* 0x00000004040a7890 */ /* 0x000fe2000fffe0ff */
[----:B------:R2:W3:Y:S01]  /*3de0*/  @P0 SYNCS.PHASECHK.TRANS64.TRYWAIT P2, [UR7], R0 ;  /* 0x00000000ff0005a7 */ /* 0x0004e20008041107 */
[----:B------:R-:W-:Y:S02]  /*3df0*/  UIADD3 UR14, UPT, UPT, UR6, 0x6, URZ ;  /* 0x00000006060e7890 */ /* 0x000fe4000fffe0ff */
        /* <DEDUP_REMOVED lines=21> */
[----:B------:R-:W-:Y:S01]  /*3f50*/  UIADD3 UR61, UPT, UPT, UR61, -0x1, URZ ;  /* 0xffffffff3d3d7890 */ /* 0x000fe2000fffe0ff */
[----:B------:R-:W-:Y:S01]  /*3f60*/  UMOV UR7, 0x40004040 ;  /* 0x4000404000077882 */ /* 0x000fe20000000000 */
[----:B------:R-:W-:Y:S01]  /*3f70*/  UMOV UR64, 0x0 ;  /* 0x0000000000407882 */ /* 0x000fe20000000000 */
[----:B------:R-:W-:Y:S01]  /*3f80*/  UMOV UR65, 0x8200910 ;  /* 0x0820091000417882 */ /* 0x000fe20000000000 */
[----:B------:R-:W-:Y:S01]  /*3f90*/  UMOV UR5, 0x40004040 ;  /* 0x4000404000057882 */ /* 0x000fe20000000000 */
[----:B------:R-:W-:Y:S01]  /*3fa0*/  UMOV UR21, 0x40004040 ;  /* 0x4000404000157882 */ /* 0x000fe20000000000 */
[----:B------:R1:W-:Y:S01]  /*3fb0*/  UTCHMMA.2CTA gdesc[UR4], gdesc[UR6], tmem[UR8], tmem[UR64], idesc[UR65], UP3 ;  /* 0x00ff4006040075ea */ /* 0x0003e20009a00008 */
[----:B------:R-:W-:Y:S01]  /*3fc0*/  UPLOP3.LUT UP3, UPT, UPT, UPT, UPT, 0x80, 0x8 ;  /* 0x000000000008789c */ /* 0x000fe20003f6f070 */
[----:B------:R-:W-:Y:S01]  /*3fd0*/  UMOV UR19, 0x40004040 ;  /* 0x4000404000137882 */ /* 0x000fe20000000000 */
[----:B------:R-:W-:Y:S01]  /*3fe0*/  UMOV UR17, 0x40004040 ;  /* 0x4000404000117882 */ /* 0x000fe20000000000 */
[----:B------:R4:W-:Y:S01]  /*3ff0*/  UTCHMMA.2CTA gdesc[UR18], gdesc[UR20], tmem[UR8], tmem[UR64], idesc[UR65], UPT ;  /* 0x00ff4014120075ea */ /* 0x0009e2000ba00008 */
        /* <DEDUP_REMOVED lines=19> */
[----:B-1----:R-:W-:Y:S01]  /*4130*/  UMOV UR7, 0x8200910 ;  /* 0x0820091000077882 */ /* 0x002fe20000000000 */
[----:B------:R-:W-:Y:S01]  /*4140*/  UMOV UR35, 0x40004040 ;  /* 0x4000404000237882 */ /* 0x000fe20000000000 */
[----:B------:R-:W-:Y:S01]  /*4150*/  UMOV UR33, 0x40004040 ;  /* 0x4000404000217882 */ /* 0x000fe20000000000 */
[----:B------:R-:W-:Y:S01]  /*4160*/  UMOV UR27, 0x40004040 ;  /* 0x40004040001b7882 */ /* 0x000fe20000000000 */
[----:B------:R-:W-:Y:S01]  /*4170*/  UMOV UR25, 0x40004040 ;  /* 0x4000404000197882 */ /* 0x000fe20000000000 */
[----:B----4-:R-:W-:Y:S02]  /*4180*/  UIADD3 UR20, UPT, UPT, UR4, 0x602, URZ ;  /* 0x0000060204147890 */ /* 0x010fe4000fffe0ff */
[----:B------:R-:W-:Y:S02]  /*4190*/  UIADD3 UR18, UPT, UPT, UR6, 0x604, URZ ;  /* 0x0000060406127890 */ /* 0x000fe4000fffe0ff */
[----:B--2---:R-:W-:Y:S02]  /*41a0*/  UIADD3 UR16, UPT, UPT, UR4, 0x604, URZ ;  /* 0x0000060404107890 */ /* 0x004fe4000fffe0ff */
[----:B------:R-:W-:Y:S01]  /*41b0*/  UIADD3 UR10, UPT, UPT, UR6, 0x606, URZ ;  /* 0x00000606060a7890 */ /* 0x000fe2000fffe0ff */
[----:B------:R-:W-:Y:S01]  /*41c0*/  R2UR.FILL UR65, R6 ;  /* 0x00000000064172ca */ /* 0x000fe200004e0000 */
[----:B------:R-:W-:Y:S01]  /*41d0*/  UMOV UR14, 0x0 ;  /* 0x00000000000e7882 */ /* 0x000fe20000000000 */
[----:B------:R-:W-:Y:S01]  /*41e0*/  UMOV UR15, 0x8200910 ;  /* 0x08200910000f7882 */ /* 0x000fe20000000000 */
[----:B------:R-:W-:Y:S01]  /*41f0*/  UMOV UR12, 0x0 ;  /* 0x00000000000c7882 */ /* 0x000fe20000000000 */
[----:B------:R-:W-:Y:S01]  /*4200*/  UTCHMMA.2CTA gdesc[UR28], gdesc[UR30], tmem[UR8], tmem[UR14], idesc[UR15], UPT ;  /* 0x00ff0e1e1c0075ea */ /* 0x000fe2000ba00008 */
[----:B------:R-:W-:Y:S01]  /*4210*/  UTCHMMA.2CTA gdesc[UR56], gdesc[UR58], tmem[UR8], tmem[UR14], idesc[UR15], UPT ;  /* 0x00ff0e3a380075ea */ /* 0x000fe2000ba00008 */
[----:B------:R-:W-:Y:S01]  /*4220*/  UMOV UR13, 0x8200910 ;  /* 0x08200910000d7882 */ /* 0x000fe20000000000 */
[----:B------:R-:W-:Y:S01]  /*4230*/  UTCHMMA.2CTA gdesc[UR52], gdesc[UR54], tmem[UR8], tmem[UR14], idesc[UR15], UPT ;  /* 0x00ff0e36340075ea */ /* 0x000fe2000ba00008 */
[----:B------:R-:W-:Y:S01]  /*4240*/  UIADD3 UR4, UPT, UPT, UR4, 0x606, URZ ;  /* 0x0000060604047890 */ /* 0x000fe2000fffe0ff */
[----:B------:R-:W-:Y:S01]  /*4250*/  UTCHMMA.2CTA gdesc[UR48], gdesc[UR50], tmem[UR8], tmem[UR12], idesc[UR13], UPT ;  /* 0x00ff0c32300075ea */ /* 0x000fe2000ba00008 */
[----:B------:R-:W-:Y:S01]  /*4260*/  UTCHMMA.2CTA gdesc[UR44], gdesc[UR46], tmem[UR8], tmem[UR12], idesc[UR13], UPT ;  /* 0x00ff0c2e2c0075ea */ /* 0x000fe2000ba00008 */
[----:B------:R-:W-:Y:S01]  /*4270*/  UMOV UR6, 0x0 ;  /* 0x0000000000067882 */ /* 0x000fe20000000000 */
[----:B------:R-:W-:Y:S01]  /*4280*/  UTCHMMA.2CTA gdesc[UR40], gdesc[UR42], tmem[UR8], tmem[UR12], idesc[UR13], UPT ;  /* 0x00ff0c2a280075ea */ /* 0x000fe2000ba00008 */
[----:B------:R1:W-:Y:S01]  /*4290*/  UTCHMMA.2CTA gdesc[UR36], gdesc[UR38], tmem[UR8], tmem[UR6], idesc[UR7], UPT ;  /* 0x00ff0626240075ea */ /* 0x0003e2000ba00008 */
[----:B------:R2:W-:Y:S01]  /*42a0*/  UTCHMMA.2CTA gdesc[UR32], gdesc[UR34], tmem[UR8], tmem[UR76], idesc[UR77], UPT ;  /* 0x00ff4c22200075ea */ /* 0x0005e2000ba00008 */
[----:B------:R-:W-:Y:S01]  /*42b0*/  UMOV UR23, 0x40004040 ;  /* 0x4000404000177882 */ /* 0x000fe20000000000 */
[----:B------:R2:W-:Y:S01]  /*42c0*/  UTCHMMA.2CTA gdesc[UR24], gdesc[UR26], tmem[UR8], tmem[UR74], idesc[UR75], UPT ;  /* 0x00ff4a1a180075ea */ /* 0x0005e2000ba00008 */
[----:B------:R-:W-:Y:S01]  /*42d0*/  R2UR.FILL UR64, R5 ;  /* 0x00000000054072ca */ /* 0x000fe200004e0000 */
[----:B------:R2:W-:Y:S01]  /*42e0*/  UTCHMMA.2CTA gdesc[UR20], gdesc[UR22], tmem[UR8], tmem[UR72], idesc[UR73], UPT ;  /* 0x00ff4816140075ea */ /* 0x0005e2000ba00008 */
[----:B------:R2:W-:Y:S01]  /*42f0*/  UTCHMMA.2CTA gdesc[UR16], gdesc[UR18], tmem[UR8], tmem[UR70], idesc[UR71], UPT ;  /* 0x00ff4612100075ea */ /* 0x0005e2000ba00008 */
[----:B------:R2:W-:Y:S01]  /*4300*/  UTCHMMA.2CTA gdesc[UR4], gdesc[UR10], tmem[UR8], tmem[UR68], idesc[UR69], UPT ;  /* 0x00ff440a040075ea */ /* 0x0005e2000ba00008 */
[----:B------:R2:W-:Y:S09]  /*4310*/  UTCBAR.2CTA.MULTICAST [UR63], URZ, UR65 ;  /* 0x000000ff3f0073e9 */ /* 0x0005f20008200841 */
[----:B------:R-:W-:Y:S01]  /*4320*/  UISETP.NE.AND UP0, UPT, UR60, UR64, UPT ;  /* 0x000000403c00728c */ /* 0x000fe2000bf05270 */
[----:B-1----:R-:W-:Y:S08]  /*4330*/  UMOV UR7, UR9 ;  /* 0x0000000900077c82 */ /* 0x002ff00008000000 */
[----:B---3--:R-:W-:Y:S05]  /*4340*/  BRA.U UP0, `(.L_x_76) ;  /* 0xfffffff900447547 */ /* 0x008fea000b83ffff */
.L_x_73:
[----:B--2---:R-:W-:Y:S01]  /*4350*/  R2UR UR4, R4 ;  /* 0x00000000040472ca */ /* 0x004fe200000e0000 */
[----:B------:R-:W-:Y:S01]  /*4360*/  UMOV UR60, UR64 ;  /* 0x00000040003c7c82 */ /* 0x000fe20008000000 */
[----:B------:R-:W-:-:S11]  /*4370*/  R2UR UR5, R14 ;  /* 0x000000000e0572ca */ /* 0x000fd600000e0000 */
[----:B------:R-:W-:-:S09]  /*4380*/  UIADD3 UR4, UPT, UPT, UR4, 0xa0, URZ ;  /* 0x000000a004047890 */ /* 0x000fd2000fffe0ff */
[----:B------:R2:W-:Y:S01]  /*4390*/  UTCBAR.2CTA.MULTICAST [UR4], URZ, UR5 ;  /* 0x000000ff040073e9 */ /* 0x0005e20008200805 */
[----:B------:R-:W-:Y:S02]  /*43a0*/  NOP ;  /* 0x0000000000007918 */ /* 0x000fe40000000000 */
.L_x_71:
[----:B--2---:R-:W-:Y:S02]  /*43b0*/  R2UR UR4, R2 ;  /* 0x00000000020472ca */ /* 0x004fe400000e0000 */
[----:B------:R-:W-:-:S04]  /*43c0*/  ISETP.NE.AND P0, PT, R9, 0x2, PT ;  /* 0x000000020900780c */ /* 0x000fc80003f05270 */
[----:B-1----:R-:W-:Y:S02]  /*43d0*/  SEL R0, RZ, 0x1, P0 ;  /* 0x00000001ff007807 */ /* 0x002fe40000000000 */
[----:B------:R-:W-:Y:S02]  /*43e0*/  SEL R9, R9, RZ, P0 ;  /* 0x000000ff09097207 */ /* 0x000fe40000000000 */
[----:B------:R-:W-:-:S03]  /*43f0*/  LOP3.LUT R8, R8, R0, RZ, 0x3c, !PT ;  /* 0x0000000008087212 */ /* 0x000fc600078e3cff */
[----:B------:R-:W-:-:S04]  /*4400*/  UIADD3 UR4, UPT, UPT, UR4, 0x1, URZ ;  /* 0x0000000104047890 */ /* 0x000fc8000fffe0ff */
[----:B------:R-:W-:-:S04]  /*4410*/  UISETP.NE.AND UP0, UPT, UR4, 0x4, UPT ;  /* 0x000000040400788c */ /* 0x000fc8000bf05270 */
[----:B------:R-:W-:Y:S02]  /*4420*/  USEL UR5, URZ, 0x1, UP0 ;  /* 0x00000001ff057887 */ /* 0x000fe40008000000 */
[----:B------:R-:W-:-:S04]  /*4430*/  USEL UR4, UR4, URZ, UP0 ;  /* 0x000000ff04047287 */ /* 0x000fc80008000000 */
[----:B------:R-:W-:Y:S02]  /*4440*/  LOP3.LUT R10, R10, UR5, RZ, 0x3c, !PT ;  /* 0x000000050a0a7c12 */ /* 0x000fe4000f8e3cff */
[----:B------:R-:W-:Y:S01]  /*4450*/  IMAD.U32 R2, RZ, RZ, UR4 ;  /* 0x00000004ff027e24 */ /* 0x000fe2000f8e00ff */
[----:B------:R-:W-:Y:S06]  /*4460*/  @P1 BRA `(.L_x_77) ;  /* 0xfffffff4005c1947 */ /* 0x000fec000383ffff */
[----:B------:R-:W1:Y:S01]  /*4470*/  S2UR UR8, SR_CgaCtaId ;  /* 0x00000000000879c3 */ /* 0x000e620000008800 */
[----:B------:R-:W-:Y:S01]  /*4480*/  ELECT P0, URZ, PT ;  /* 0x0000000000ff782f */ /* 0x000fe20003800000 */
[----:B------:R-:W-:Y:S01]  /*4490*/  IMAD.MOV.U32 R0, RZ, RZ, 0x1 ;  /* 0x00000001ff007424 */ /* 0x000fe200078e00ff */
[----:B------:R-:W-:Y:S01]  /*44a0*/  UMOV UR4, 0x40 ;  /* 0x0000004000047882 */ /* 0x000fe20000000000 */
[----:B------:R-:W-:-:S04]  /*44b0*/  R2UR UR5, R12 ;  /* 0x000000000c0572ca */ /* 0x000fc800000e0000 */
[----:B------:R-:W-:Y:S09]  /*44c0*/  UVIRTCOUNT.DEALLOC.SMPOOL 0x80 ;  /* 0x000000800000784c */ /* 0x000ff20000000000 */
[----:B------:R-:W-:Y:S02]  /*44d0*/  UISETP.NE.AND UP0, UPT, UR5, URZ, UPT ;  /* 0x000000ff0500728c */ /* 0x000fe4000bf05270 */
[----:B-1----:R-:W-:-:S09]  /*44e0*/  ULEA UR8, UR8, UR4, 0x18 ;  /* 0x0000000408087291 */ /* 0x002fd2000f8ec0ff */
[----:B------:R1:W-:Y:S01]  /*44f0*/  @P0 STS.U8 [UR8+0x1c], R0 ;  /* 0x00001c00ff000988 */ /* 0x0003e20008000008 */
[----:B------:R-:W-:Y:S05]  /*4500*/  BRA.U UP0, `(.L_x_78) ;  /* 0x0000000100a87547 */ /* 0x000fea000b800000 */
[----:B------:R-:W-:Y:S01]  /*4510*/  R2UR UR4, R2 ;  /* 0x00000000020472ca */ /* 0x000fe200000e0000 */
[----:B------:R-:W-:Y:S01]  /*4520*/  UIADD3 UR7, UPT, UPT, UR62, 0xc0, URZ ;  /* 0x000000c03e077890 */ /* 0x000fe2000fffe0ff */
[----:B------:R-:W-:-:S11]  /*4530*/  SHF.L.U32 R3, R10, 0x1f, RZ ;  /* 0x0000001f0a037819 */ /* 0x000fd600000006ff */
[----:B------:R-:W-:-:S09]  /*4540*/  ULEA UR4, UR4, UR7, 0x3 ;  /* 0x0000000704047291 */ /* 0x000fd2000f8e18ff */
[----:B------:R-:W2:Y:S02]  /*4550*/  SYNCS.PHASECHK.TRANS64.TRYWAIT P0, [UR4], R3 ;  /* 0x00000003ff0075a7 */ /* 0x000ea40008001104 */
[----:B--2---:R-:W-:Y:S05]  /*4560*/  @!P0 BRA `(.L_x_79) ;  /* 0x0000004c006c8947 */ /* 0x004fea0003800000 */
.L_x_173:
[----:B------:R-:W-:-:S13]  /*4570*/  R2UR UR4, R2 ;  /* 0x00000000020472ca */ /* 0x000fda00000e0000 */
        /* <DEDUP_REMOVED lines=9> */
.L_x_175:
        /* <DEDUP_REMOVED lines=9> */
.L_x_177:
[----:B------:R-:W-:-:S04]  /*46a0*/  UIADD3 UR4, UPT, UPT, UR4, 0x1, URZ ;  /* 0x0000000104047890 */ /* 0x000fc8000fffe0ff */
[----:B------:R-:W-:-:S04]  /*46b0*/  UISETP.NE.AND UP1, UPT, UR4, 0x4, UPT ;  /* 0x000000040400788c */ /* 0x000fc8000bf25270 */
[----:B------:R-:W-:Y:S02]  /*46c0*/  USEL UR5, URZ, 0x1, UP1 ;  /* 0x00000001ff057887 */ /* 0x000fe40008800000 */
[----:B------:R-:W-:-:S04]  /*46d0*/  USEL UR4, UR4, URZ, UP1 ;  /* 0x000000ff04047287 */ /* 0x000fc80008800000 */
[----:B------:R-:W-:Y:S01]  /*46e0*/  ULEA UR4, UR4, UR7, 0x3 ;  /* 0x0000000704047291 */ /* 0x000fe2000f8e18ff */
[----:B------:R-:W-:-:S04]  /*46f0*/  LOP3.LUT R2, R2, UR5, RZ, 0x3c, !PT ;  /* 0x0000000502027c12 */ /* 0x000fc8000f8e3cff */
[----:B------:R-:W-:Y:S01]  /*4700*/  SHF.L.U32 R2, R2, 0x1f, RZ ;  /* 0x0000001f02027819 */ /* 0x000fe200000006ff */
[----:B-1----:R-:W-:-:S04]  /*4710*/  IMAD.U32 R0, RZ, RZ, UR4 ;  /* 0x00000004ff007e24 */ /* 0x002fc8000f8e00ff */
[----:B------:R1:W2:Y:S03]  /*4720*/  SYNCS.PHASECHK.TRANS64.TRYWAIT P0, [R0+URZ], R2 ;  /* 0x00000002000075a7 */ /* 0x0002a600080011ff */
[----:B--2---:R-:W-:Y:S05]  /*4730*/  @!P0 NANOSLEEP.SYNCS 0x989680 ;  /* 0x009896800000895d */ /* 0x004fea0003900000 */
[----:B------:R-:W2:Y:S02]  /*4740*/  @!P0 SYNCS.PHASECHK.TRANS64 P0, [R0+URZ], R2 ;  /* 0x00000002000085a7 */ /* 0x000ea400080010ff */
[----:B--2---:R-:W-:Y:S05]  /*4750*/  @P0 BRA `(.L_x_82) ;  /* 0x0000000000240947 */ /* 0x004fea0003800000 */
.L_x_83:
[----:B--2---:R2:W3:Y:S02]  /*4760*/  SYNCS.PHASECHK.TRANS64.TRYWAIT P0, [R0+URZ], R2 ;  /* 0x00000002000075a7 */ /* 0x0044e400080011ff */
[----:B---3--:R-:W-:Y:S05]  /*4770*/  @!P0 NANOSLEEP.SYNCS 0x989680 ;  /* 0x009896800000895d */ /* 0x008fea0003900000 */
[----:B------:R-:W3:Y:S02]  /*4780*/  @!P0 SYNCS.PHASECHK.TRANS64 P0, [R0+URZ], R2 ;  /* 0x00000002000085a7 */ /* 0x000ee400080010ff */
[----:B---3--:R-:W-:Y:S05]  /*4790*/  @!P0 BRA `(.L_x_83) ;  /* 0xfffffffc00f08947 */ /* 0x008fea000383ffff */
[----:B------:R-:W-:Y:S05]  /*47a0*/  BRA `(.L_x_82) ;  /* 0x0000000000107947 */ /* 0x000fea0003800000 */
.L_x_78:
[----:B------:R-:W-:Y:S01]  /*47b0*/  R2UR UR5, R11 ;  /* 0x000000000b0572ca */ /* 0x000fe200000e0000 */
[----:B------:R-:W-:-:S12]  /*47c0*/  UIADD3 UR4, UPT, UPT, UR62, 0x100, URZ ;  /* 0x000001003e047890 */ /* 0x000fd8000fffe0ff */
[----:B------:R-:W-:-:S09]  /*47d0*/  UPRMT UR4, UR5, 0x654, UR4 ;  /* 0x0000065405047896 */ /* 0x000fd20008000004 */
[----:B------:R-:W-:Y:S03]  /*47e0*/  SYNCS.ARRIVE.TRANS64.RED.A1T0 RZ, [UR4], RZ ;  /* 0x000000ffffff79a7 */ /* 0x000fe60008100404 */
.L_x_82:
[----:B-12---:R-:W-:Y:S01]  /*47f0*/  SHF.L.U32 R2, RZ, 0x1f, RZ ;  /* 0x0000001fff027819 */ /* 0x006fe200000006ff */
[----:B------:R-:W-:Y:S01]  /*4800*/  UIADD3 UR4, UPT, UPT, UR62, 0x100, URZ ;  /* 0x000001003e047890 */ /* 0x000fe2000fffe0ff */
[----:B------:R-:W-:Y:S02]  /*4810*/  PLOP3.LUT P0, PT, PT, PT, UP0, 0x80, 0x8 ;  /* 0x000000000008781c */ /* 0x000fe40003f0f008 */
[----:B------:R-:W1:Y:S02]  /*4820*/  SYNCS.PHASECHK.TRANS64.TRYWAIT P1, [UR62+0x100], R2 ;  /* 0x00010002ff0075a7 */ /* 0x000e64000802113e */
[----:B-1----:R-:W-:Y:S09]  /*4830*/  @!P1 BRA `(.L_x_84) ;  /* 0x0000004c00009947 */ /* 0x002ff20003800000 */
.L_x_179:
[----:B------:R-:W-:Y:S02]  /*4840*/  R2UR UR6, R11 ;  /* 0x000000000b0672ca */ /* 0x000fe400000e0000 */
[----:B------:R-:W-:-:S11]  /*4850*/  R2UR UR5, R16 ;  /* 0x00000000100572ca */ /* 0x000fd600000e0000 */
[----:B------:R-:W-:-:S03]  /*4860*/  @!UP0 UPRMT UR4, UR6, 0x654, UR4 ;  /* 0x0000065406048896 */ /* 0x000fc60008000004 */
[----:B------:R-:W-:-:S06]  /*4870*/  UMOV UR6, 0x1 ;  /* 0x0000000100067882 */ /* 0x000fcc0000000000 */
[----:B------:R-:W-:Y:S01]  /*4880*/  @!P0 SYNCS.ARRIVE.TRANS64.RED.A1T0 RZ, [UR4], RZ ;  /* 0x000000ffffff89a7 */ /* 0x000fe20008100404 */
[----:B------:R-:W-:Y:S01]  /*4890*/  NOP ;  /* 0x0000000000007918 */ /* 0x000fe20000000000 */
[----:B-1----:R-:W1:Y:S01]  /*48a0*/  LDS R0, [UR8+0x14] ;  /* 0x00001408ff007984 */ /* 0x002e620008000800 */
[----:B------:R-:W-:-:S03]  /*48b0*/  ULOP3.LUT UR4, UR5, 0xffff, URZ, 0xc0, !UPT ;  /* 0x0000ffff05047892 */ /* 0x000fc6000f8ec0ff */
[----:B------:R-:W-:Y:S01]  /*48c0*/  UMOV UR5, 0xffff ;  /* 0x0000ffff00057882 */ /* 0x000fe20000000000 */
[----:B------:R-:W-:-:S04]  /*48d0*/  USHF.R.U32.HI UR4, URZ, 0x5, UR4 ;  /* 0x00000005ff047899 */ /* 0x000fc80008011604 */
[----:B------:R-:W-:Y:S02]  /*48e0*/  USHF.L.U32 UR5, UR5, UR4, URZ ;  /* 0x0000000405057299 */ /* 0x000fe400080006ff */
[----:B------:R-:W-:-:S04]  /*48f0*/  USHF.L.U32 UR4, UR6, UR4, URZ ;  /* 0x0000000406047299 */ /* 0x000fc800080006ff */
[----:B-1----:R-:W-:-:S04]  /*4900*/  LOP3.LUT R0, R0, UR5, RZ, 0xc0, !PT ;  /* 0x0000000500007c12 */ /* 0x002fc8000f8ec0ff */
[----:B------:R-:W-:-:S13]  /*4910*/  ISETP.NE.AND P0, PT, R0, UR5, PT ;  /* 0x0000000500007c0c */ /* 0x000fda000bf05270 */
[----:B------:R-:W-:Y:S05]  /*4920*/  @P0 BRA `(.L_x_85) ;  /* 0x0000000000580947 */ /* 0x000fea0003800000 */
[----:B------:R-:W1:Y:S02]  /*4930*/  LDS R0, [UR8+0x18] ;  /* 0x00001808ff007984 */ /* 0x000e640008000800 */
[----:B-1----:R-:W-:-:S04]  /*4940*/  LOP3.LUT R0, R0, UR4, RZ, 0xc0, !PT ;  /* 0x0000000400007c12 */ /* 0x002fc8000f8ec0ff */
[----:B------:R-:W-:-:S13]  /*4950*/  ISETP.NE.AND P0, PT, R0, UR4, PT ;  /* 0x0000000400007c0c */ /* 0x000fda000bf05270 */
[----:B------:R-:W-:Y:S05]  /*4960*/  @P0 BRA `(.L_x_86) ;  /* 0x00000000003c0947 */ /* 0x000fea0003800000 */
[----:B------:R-:W1:Y:S01]  /*4970*/  S2R R2, SR_LANEID ;  /* 0x0000000000027919 */ /* 0x000e620000000000 */
[----:B------:R-:W-:-:S06]  /*4980*/  ULOP3.LUT UR5, URZ, UR5, URZ, 0x33, !UPT ;  /* 0x00000005ff057292 */ /* 0x000fcc000f8e33ff */
[----:B------:R-:W-:-:S04]  /*4990*/  IMAD.U32 R0, RZ, RZ, UR5 ;  /* 0x00000005ff007e24 */ /* 0x000fc8000f8e00ff */
[----:B------:R2:W3:Y:S02]  /*49a0*/  REDUX UR7, R0 ;  /* 0x00000000000773c4 */ /* 0x0004e40000000000 */
[----:B------:R4:W-:Y:S01]  /*49b0*/  UTCATOMSWS.AND URZ, UR5 ;  /* 0x0000000500ff79e3 */ /* 0x0009e20008000000 */
[----:B--2---:R-:W-:Y:S01]  /*49c0*/  LOP3.LUT R0, RZ, UR4, RZ, 0x33, !PT ;  /* 0x00000004ff007c12 */ /* 0x004fe2000f8e33ff */
[----:B------:R-:W-:Y:S02]  /*49d0*/  VOTEU.ANY UR4, UPT, PT ;  /* 0x0000000000047886 */ /* 0x000fe400038e0100 */
[----:B------:R-:W-:Y:S02]  /*49e0*/  UFLO.U32 UR4, UR4 ;  /* 0x00000004000472bd */ /* 0x000fe400080e0000 */
[----:B------:R-:W2:Y:S04]  /*49f0*/  REDUX UR6, R0 ;  /* 0x00000000000673c4 */ /* 0x000ea80000000000 */
[----:B-1----:R-:W-:-:S02]  /*4a00*/  ISETP.EQ.U32.AND P0, PT, R2, UR4, PT ;  /* 0x0000000402007c0c */ /* 0x002fc4000bf02070 */
[----:B---3--:R-:W-:-:S11]  /*4a10*/  MOV R2, UR7 ;  /* 0x0000000700027c02 */ /* 0x008fd60008000f00 */
[----:B------:R4:W-:Y:S01]  /*4a20*/  @P0 ATOMS.AND RZ, [UR8+0x14], R2 ;  /* 0x00001402ffff098c */ /* 0x0009e2000a800008 */
[----:B--2---:R-:W-:-:S05]  /*4a30*/  IMAD.U32 R0, RZ, RZ, UR6 ;  /* 0x00000006ff007e24 */ /* 0x004fca000f8e00ff */
[----:B------:R4:W-:Y:S01]  /*4a40*/  @P0 ATOMS.AND RZ, [UR8+0x18], R0 ;  /* 0x00001800ffff098c */ /* 0x0009e2000a800008 */
[----:B------:R-:W-:Y:S05]  /*4a50*/  BRA `(.L_x_87) ;  /* 0x0000000000147947 */ /* 0x000fea0003800000 */
.L_x_86:
[----:B------:R-:W-:Y:S02]  /*4a60*/  MOV R2, 0x4a80 ;  /* 0x00004a8000027802 */ /* 0x000fe40000000f00 */
[----:B-----5:R-:W-:Y:S05]  /*4a70*/  CALL.REL.NOINC `($__internal_0_$__cuda_sm10x_tcgen05_guardrail_trap_col_being_dealloced_not_returned_by_alloc) ;  /* 0x0000004c00d87944 */ /* 0x020fea0003c00000 */
[----:B------:R-:W-:Y:S05]  /*4a80*/  BRA `(.L_x_87) ;  /* 0x0000000000087947 */ /* 0x000fea0003800000 */
.L_x_85:
[----:B------:R-:W-:Y:S02]  /*4a90*/  MOV R2, 0x4ab0 ;  /* 0x00004ab000027802 */ /* 0x000fe40000000f00 */
[----:B-----5:R-:W-:Y:S05]  /*4aa0*/  CALL.REL.NOINC `($__internal_2_$__cuda_sm10x_tcgen05_guardrail_trap_unallocated_columns_being_dealloced) ;  /* 0x0000004c00e47944 */ /* 0x020fea0003c00000 */
.L_x_87:
[----:B------:R-:W-:Y:S01]  /*4ab0*/  NOP ;  /* 0x0000000000007918 */ /* 0x000fe20000000000 */
[----:B----4-:R-:W-:Y:S05]  /*4ac0*/  EXIT ;  /* 0x000000000000794d */ /* 0x010fea0003800000 */
.L_x_58:
[----:B------:R-:W-:-:S09]  /*4ad0*/  UISETP.NE.OR UP5, UPT, UR10, 0x3, !UP5 ;  /* 0x000000030a00788c */ /* 0x000fd2000efa5670 */
[----:B------:R-:W-:Y:S05]  /*4ae0*/  BRA.U UP5, `(.L_x_88) ;  /* 0x0000001105747547 */ /* 0x000fea000b800000 */
[----:B------:R-:W1:Y:S01]  /*4af0*/  LDCU.64 UR4, c[0x0][0x888] ;  /* 0x00011100ff0477ac */ /* 0x000e620008000a00 */
[----:B------:R-:W2:Y:S01]  /*4b00*/  LDC R0, c[0x0][0xb30] ;  /* 0x0002cc00ff007b82 */ /* 0x000ea20000000800 */
[----:B------:R-:W-:Y:S01]  /*4b10*/  IMAD.MOV.U32 R30, RZ, RZ, 0x1 ;  /* 0x00000001ff1e7424 */ /* 0x000fe200078e00ff */
[----:B------:R-:W-:Y:S01]  /*4b20*/  CS2R R28, SRZ ;  /* 0x00000000001c7805 */ /* 0x000fe2000001ff00 */
[----:B------:R-:W3:Y:S01]  /*4b30*/  LDCU.64 UR14, c[0x0][0x890] ;  /* 0x00011200ff0e77ac */ /* 0x000ee20008000a00 */
[----:B------:R-:W-:Y:S01]  /*4b40*/  IMAD.MOV.U32 R25, RZ, RZ, 0x2000 ;  /* 0x00002000ff197424 */ /* 0x000fe200078e00ff */
[----:B------:R-:W-:-:S03]  /*4b50*/  UPLOP3.LUT UP1, UPT, UPT, UPT, UPT, 0x40, 0x4 ;  /* 0x000000000004789c */ /* 0x000fc60003f2e870 */
[----:B------:R-:W4:Y:S08]  /*4b60*/  LDC R24, c[0x0][0x370] ;  /* 0x0000dc00ff187b82 */ /* 0x000f300000000800 */
[----:B------:R-:W4:Y:S01]  /*4b70*/  LDC R3, c[0x0][0xb0c] ;  /* 0x0002c300ff037b82 */ /* 0x000f220000000800 */
[----:B-1----:R-:W-:-:S03]  /*4b80*/  UISETP.NE.U32.AND UP3, UPT, UR4, URZ, UPT ;  /* 0x000000ff0400728c */ /* 0x002fc6000bf65070 */
[----:B------:R-:W-:Y:S01]  /*4b90*/  UMOV UR4, 0x400 ;  /* 0x0000040000047882 */ /* 0x000fe20000000000 */
[----:B------:R-:W-:Y:S02]  /*4ba0*/  UISETP.NE.AND.EX UP3, UPT, UR5, URZ, UPT, UP3 ;  /* 0x000000ff0500728c */ /* 0x000fe4000bf65330 */
[----:B------:R-:W-:Y:S01]  /*4bb0*/  ULEA UR4, UR54, UR4, 0x18 ;  /* 0x0000000436047291 */ /* 0x000fe2000f8ec0ff */
[----:B------:R-:W1:Y:S01]  /*4bc0*/  LDC R18, c[0x0][0xb20] ;  /* 0x0002c800ff127b82 */ /* 0x000e620000000800 */
[----:B---3--:R-:W-:Y:S01]  /*4bd0*/  UISETP.NE.U32.AND UP4, UPT, UR14, URZ, UPT ;  /* 0x000000ff0e00728c */ /* 0x008fe2000bf85070 */
[----:B--2---:R-:W-:Y:S01]  /*4be0*/  ISETP.NE.AND P1, PT, R0, 0x1, PT ;  /* 0x000000010000780c */ /* 0x004fe20003f25270 */
[----:B------:R-:W-:Y:S02]  /*4bf0*/  UIADD3 UR5, UPT, UPT, UR4, 0x48, URZ ;  /* 0x0000004804057890 */ /* 0x000fe4000fffe0ff */
[----:B------:R-:W-:Y:S02]  /*4c00*/  UIADD3 UR41, UPT, UPT, UR4, 0x30, URZ ;  /* 0x0000003004297890 */ /* 0x000fe4000fffe0ff */
[----:B------:R-:W-:Y:S01]  /*4c10*/  UIADD3 UR33, UPT, UPT, UR4, 0x38, URZ ;  /* 0x0000003804217890 */ /* 0x000fe2000fffe0ff */
[----:B-----5:R-:W2:Y:S01]  /*4c20*/  LDC.64 R32, c[0x0][0x348] ;  /* 0x0000d200ff207b82 */ /* 0x020ea20000000a00 */
[----:B------:R-:W-:-:S02]  /*4c30*/  UIADD3 UR25, UPT, UPT, UR4, 0x40, URZ ;  /* 0x0000004004197890 */ /* 0x000fc4000fffe0ff */
[----:B------:R-:W-:Y:S02]  /*4c40*/  UPRMT UR13, UR54, 0x654, UR5 ;  /* 0x00000654360d7896 */ /* 0x000fe40008000005 */
[----:B------:R-:W-:-:S03]  /*4c50*/  UISETP.NE.AND.EX UP4, UPT, UR15, URZ, UPT, UP4 ;  /* 0x000000ff0f00728c */ /* 0x000fc6000bf85340 */
[----:B------:R-:W3:Y:S08]  /*4c60*/  LDC.64 R16, c[0x0][0xb10] ;  /* 0x0002c400ff107b82 */ /* 0x000ef00000000a00 */
[----:B------:R-:W1:Y:S08]  /*4c70*/  LDC.64 R6, c[0x0][0xb18] ;  /* 0x0002c600ff067b82 */ /* 0x000e700000000a00 */
[----:B------:R-:W1:Y:S08]  /*4c80*/  LDC.64 R4, c[0x0][0xb28] ;  /* 0x0002ca00ff047b82 */ /* 0x000e700000000a00 */
[----:B----4-:R-:W1:Y:S02]  /*4c90*/  LDC R19, c[0x0][0x374] ;  /* 0x0000dd00ff137b82 */ /* 0x010e640000000800 */
.L_x_99:
[C---:B------:R-:W-:Y:S02]  /*4ca0*/  LEA R0, R29.reuse, UR4, 0x3 ;  /* 0x000000041d007c11 */ /* 0x040fe4000f8e18ff */
[----:B------:R-:W-:Y:S02]  /*4cb0*/  SHF.L.U32 R2, R28, 0x1f, RZ ;  /* 0x0000001f1c027819 */ /* 0x000fe400000006ff */
[----:B------:R-:W-:Y:S02]  /*4cc0*/  LEA R20, R29, UR4, 0x4 ;  /* 0x000000041d147c11 */ /* 0x000fe4000f8e20ff */
[----:B----4-:R-:W4:Y:S02]  /*4cd0*/  SYNCS.PHASECHK.TRANS64.TRYWAIT P0, [R0+URZ+0x80], R2 ;  /* 0x00008002000075a7 */ /* 0x010f2400080011ff */
[----:B----4-:R-:W-:Y:S05]  /*4ce0*/  @!P0 BRA `(.L_x_89) ;  /* 0x0000004400ec8947 */ /* 0x010fea0003800000 */
.L_x_180:
[----:B------:R-:W-:Y:S01]  /*4cf0*/  ISETP.GE.AND P0, PT, R26, 0x1, PT ;  /* 0x000000011a00780c */ /* 0x000fe20003f06270 */
[----:B------:R-:W5:Y:S01]  /*4d00*/  LDS.128 R20, [R20+0x110] ;  /* 0x0001100014147984 */ /* 0x000f620000000c00 */
[----:B----4-:R-:W-:Y:S01]  /*4d10*/  VIADD R0, R0, 0x90 ;  /* 0x0000009000007836 */ /* 0x010fe20000000000 */
[----:B------:R-:W-:Y:S01]  /*4d20*/  @!PT LDS RZ, [RZ] ;  /* 0x00000000fffff984 */ /* 0x000fe20000000800 */
[----:B------:R-:W-:Y:S01]  /*4d30*/  @!PT LDS RZ, [RZ] ;  /* 0x00000000fffff984 */ /* 0x000fe20000000800 */
[----:B------:R-:W-:Y:S01]  /*4d40*/  @!PT LDS RZ, [RZ] ;  /* 0x00000000fffff984 */ /* 0x000fe20000000800 */
[----:B------:R-:W-:Y:S01]  /*4d50*/  @!PT LDS RZ, [RZ] ;  /* 0x00000000fffff984 */ /* 0x000fe20000000800 */
[----:B------:R4:W-:Y:S06]  /*4d60*/  MEMBAR.ALL.CTA ;  /* 0x0000000000007992 */ /* 0x0009ec0000008000 */
[----:B----4-:R-:W4:Y:S01]  /*4d70*/  FENCE.VIEW.ASYNC.S ;  /* 0x00000000000073c6 */ /* 0x010f220000000000 */
[----:B------:R-:W-:Y:S04]  /*4d80*/  PRMT R0, RZ, 0x654, R0 ;  /* 0x00000654ff007816 */ /* 0x000fe80000000000 */
[----:B----4-:R4:W-:Y:S01]  /*4d90*/  SYNCS.ARRIVE.TRANS64.RED.A1T0 RZ, [R0+URZ], RZ ;  /* 0x000000ff00ff79a7 */ /* 0x0109e200081004ff */
[----:B-----5:R-:W-:Y:S11]  /*4da0*/  LOP3.LUT P3, RZ, R22, 0x1, RZ, 0xc0, !PT ;  /* 0x0000000116ff7812 */ /* 0x020ff6000786c0ff */
[----:B------:R-:W-:Y:S02]  /*4db0*/  @!UPT UIADD3 URZ, UPT, UPT, URZ, URZ, URZ ;  /* 0x000000fffffff290 */ /* 0x000fe4000fffe0ff */
[----:B------:R-:W-:Y:S02]  /*4dc0*/  @P3 MOV R11, R20 ;  /* 0x00000014000b3202 */ /* 0x000fe40000000f00 */
[----:B------:R-:W-:Y:S01]  /*4dd0*/  @P3 LOP3.LUT R10, R21, 0xffff, RZ, 0xc0, !PT ;  /* 0x0000ffff150a3812 */ /* 0x000fe200078ec0ff */
[----:B----4-:R-:W-:Y:S06]  /*4de0*/  @!P0 BRA `(.L_x_90) ;  /* 0x0000000000a48947 */ /* 0x010fec0003800000 */
[-C--:B-1----:R-:W-:Y:S01]  /*4df0*/  IMAD.HI.U32 R0, R19, R7.reuse, RZ ;  /* 0x0000000713007227 */ /* 0x082fe200078e00ff */
[----:B------:R-:W-:Y:S02]  /*4e00*/  ISETP.NE.AND P0, PT, R6, 0x1, PT ;  /* 0x000000010600780c */ /* 0x000fe40003f05270 */
[----:B------:R-:W-:Y:S01]  /*4e10*/  ISETP.NE.AND P2, PT, R26, 0x1, PT ;  /* 0x000000011a00780c */ /* 0x000fe20003f45270 */
[----:B---3--:R-:W-:Y:S01]  /*4e20*/  IMAD.HI.U32 R9, R24, R16, RZ ;  /* 0x0000001018097227 */ /* 0x008fe200078e00ff */
[----:B------:R-:W-:Y:S02]  /*4e30*/  SHF.R.U32.HI R0, RZ, R18, R0 ;  /* 0x00000012ff007219 */ /* 0x000fe40000011600 */
[----:B------:R-:W-:Y:S01]  /*4e40*/  ISETP.NE.AND P4, PT, R3, 0x1, PT ;  /* 0x000000010300780c */ /* 0x000fe20003f85270 */
[----:B------:R-:W-:Y:S01]  /*4e50*/  IMAD.HI.U32 R13, R10, R7, RZ ;  /* 0x000000070a0d7227 */ /* 0x000fe200078e00ff */
[----:B------:R-:W-:Y:S02]  /*4e60*/  SHF.R.U32.HI R9, RZ, R17, R9 ;  /* 0x00000011ff097219 */ /* 0x000fe40000011609 */
[----:B------:R-:W-:Y:S01]  /*4e70*/  SEL R0, R19, R0, !P0 ;  /* 0x0000000013007207 */ /* 0x000fe20004000000 */
[----:B------:R-:W-:Y:S01]  /*4e80*/  IMAD.HI.U32 R12, R11, R16, RZ ;  /* 0x000000100b0c7227 */ /* 0x000fe200078e00ff */
[----:B------:R-:W-:Y:S03]  /*4e90*/  SEL R9, R24, R9, !P4 ;  /* 0x0000000918097207 */ /* 0x000fe60006000000 */
[-C--:B------:R-:W-:Y:S01]  /*4ea0*/  IMAD.HI.U32 R8, R0, R4.reuse, RZ ;  /* 0x0000000400087227 */ /* 0x080fe200078e00ff */
[----:B------:R-:W-:Y:S03]  /*4eb0*/  SHF.R.U32.HI R12, RZ, R17, R12 ;  /* 0x00000011ff0c7219 */ /* 0x000fe6000001160c */
[----:B------:R-:W-:Y:S01]  /*4ec0*/  IMAD.HI.U32 R2, R9, R4, RZ ;  /* 0x0000000409027227 */ /* 0x000fe200078e00ff */
[-C--:B------:R-:W-:Y:S02]  /*4ed0*/  @P2 SHF.R.U32.HI R0, RZ, R5.reuse, R8 ;  /* 0x00000005ff002219 */ /* 0x080fe40000011608 */
[----:B------:R-:W-:Y:S02]  /*4ee0*/  SHF.R.U32.HI R8, RZ, R18, R13 ;  /* 0x00000012ff087219 */ /* 0x000fe4000001160d */
[----:B------:R-:W-:Y:S01]  /*4ef0*/  @P2 SHF.R.U32.HI R9, RZ, R5, R2 ;  /* 0x00000005ff092219 */ /* 0x000fe20000011602 */
[----:B------:R-:W-:Y:S01]  /*4f00*/  IMAD R0, R26, R0, RZ ;  /* 0x000000001a007224 */ /* 0x000fe200078e02ff */
[----:B------:R-:W-:Y:S02]  /*4f10*/  SEL R8, R10, R8, !P0 ;  /* 0x000000080a087207 */ /* 0x000fe40004000000 */
[----:B------:R-:W-:Y:S01]  /*4f20*/  SEL R2, R11, R12, !P4 ;  /* 0x0000000c0b027207 */ /* 0x000fe20006000000 */
[----:B------:R-:W-:Y:S01]  /*4f30*/  IMAD R12, R26, R9, RZ ;  /* 0x000000091a0c7224 */ /* 0x000fe200078e02ff */
[C---:B------:R-:W-:Y:S01]  /*4f40*/  ISETP.GE.AND P0, PT, R8.reuse, R0, PT ;  /* 0x000000000800720c */ /* 0x040fe20003f06270 */
[----:B------:R-:W-:Y:S03]  /*4f50*/  IMAD.HI.U32 R0, R8, R4, RZ ;  /* 0x0000000408007227 */ /* 0x000fe600078e00ff */
[----:B------:R-:W-:Y:S02]  /*4f60*/  ISETP.GE.OR P0, PT, R2, R12, P0 ;  /* 0x0000000c0200720c */ /* 0x000fe40000706670 */
[-C--:B------:R-:W-:Y:S04]  /*4f70*/  SHF.R.U32.HI R0, RZ, R5.reuse, R0 ;  /* 0x00000005ff007219 */ /* 0x080fe80000011600 */
[----:B------:R-:W-:Y:S05]  /*4f80*/  SEL R13, R8, R0, !P2 ;  /* 0x00000000080d7207 */ /* 0x000fea0005000000 */
[----:B------:R-:W-:Y:S02]  /*4f90*/  IMAD.MOV R12, RZ, RZ, -R13 ;  /* 0x000000ffff0c7224 */ /* 0x000fe400078e0a0d */
[----:B------:R-:W-:Y:S04]  /*4fa0*/  @!P0 IMAD.HI.U32 R0, R2, R4, RZ ;  /* 0x0000000402008227 */ /* 0x000fe800078e00ff */
[----:B------:R-:W-:Y:S01]  /*4fb0*/  IMAD R12, R26, R12, R8 ;  /* 0x0000000c1a0c7224 */ /* 0x000fe200078e0208 */
[----:B------:R-:W-:Y:S04]  /*4fc0*/  @!P0 SHF.R.U32.HI R0, RZ, R5, R0 ;  /* 0x00000005ff008219 */ /* 0x000fe80000011600 */
[----:B------:R-:W-:Y:S04]  /*4fd0*/  @!P0 SEL R0, R2, R0, !P2 ;  /* 0x0000000002008207 */ /* 0x000fe80005000000 */
[----:B------:R-:W-:Y:S01]  /*4fe0*/  @!P0 IADD3 R13, PT, PT, R13, -R0, RZ ;  /* 0x800000000d0d8210 */ /* 0x000fe20007ffe0ff */
[----:B------:R-:W-:Y:S01]  /*4ff0*/  @!P0 IMAD R0, R9, R12, R0 ;  /* 0x0000000c09008224 */ /* 0x000fe200078e0200 */
[----:B------:R-:W-:Y:S01]  /*5000*/  IADD3 R9, PT, PT, -R8, RZ, RZ ;  /* 0x000000ff08097210 */ /* 0x000fe20007ffe1ff */
[--C-:B------:R-:W-:Y:S02]  /*5010*/  IMAD.MOV R12, RZ, RZ, -R2.reuse ;  /* 0x000000ffff0c7224 */ /* 0x100fe400078e0a02 */
[----:B------:R-:W-:Y:S02]  /*5020*/  @!P0 IMAD R8, R13, R26, R2 ;  /* 0x0000001a0d088224 */ /* 0x000fe400078e0202 */
[----:B------:R-:W-:Y:S02]  /*5030*/  @!P0 IMAD.MOV.U32 R2, RZ, RZ, R0 ;  /* 0x000000ffff028224 */ /* 0x000fe400078e0000 */
[----:B------:R-:W-:Y:S02]  /*5040*/  IMAD R11, R3, R12, R11 ;  /* 0x0000000c030b7224 */ /* 0x000fe400078e020b */
[----:B------:R-:W-:Y:S02]  /*5050*/  IMAD R10, R6, R9, R10 ;  /* 0x00000009060a7224 */ /* 0x000fe400078e020a */
[----:B------:R-:W-:Y:S02]  /*5060*/  IMAD R11, R2, R3, R11 ;  /* 0x00000003020b7224 */ /* 0x000fe400078e020b */
[----:B------:R-:W-:Y:S02]  /*5070*/  IMAD R10, R8, R6, R10 ;  /* 0x00000006080a7224 */ /* 0x000fe400078e020a */
.L_x_90:
[----:B------:R-:W-:Y:S05]  /*5080*/  BRA.U UP1, `(.L_x_91) ;  /* 0x0000000101107547 */ /* 0x000fea000b800000 */
[----:B------:R-:W-:Y:S04]  /*5090*/  MOV R2, UR45 ;  /* 0x0000002d00027c02 */ /* 0x000fe80008000f00 */
[----:B------:R-:W-:Y:S04]  /*50a0*/  SHF.L.U32 R2, R2, 0x1f, RZ ;  /* 0x0000001f02027819 */ /* 0x000fe800000006ff */
[----:B------:R-:W4:Y:S02]  /*50b0*/  SYNCS.PHASECHK.TRANS64.TRYWAIT P0, [UR4+0x78], R2 ;  /* 0x00007802ff0075a7 */ /* 0x000f240008001104 */
[----:B----4-:R-:W-:Y:S05]  /*50c0*/  @!P0 BRA `(.L_x_92) ;  /* 0x0000004400088947 */ /* 0x010fea0003800000 */
.L_x_91:
[----:B------:R-:W-:Y:S02]  /*50d0*/  R2UR UR42, R15 ;  /* 0x000000000f2a72ca */ /* 0x000fe400000e0000 */
[----:B------:R-:W-:Y:S02]  /*50e0*/  R2UR UR43, R14 ;  /* 0x000000000e2b72ca */ /* 0x000fe400000e0000 */
[----:B------:R-:W-:Y:S02]  /*50f0*/  ISETP.NE.U32.AND P2, PT, RZ, UR14, PT ;  /* 0x0000000eff007c0c */ /* 0x000fe4000bf45070 */
[----:B------:R-:W-:Y:S02]  /*5100*/  SHF.L.U32 R14, R30, 0x1f, RZ ;  /* 0x0000001f1e0e7819 */ /* 0x000fe400000006ff */
[----:B------:R-:W-:Y:S05]  /*5110*/  ISETP.NE.AND.EX P2, PT, RZ, UR15, PT, P2 ;  /* 0x0000000fff007c0c */ /* 0x000fea000bf45320 */
[----:B------:R-:W-:Y:S02]  /*5120*/  USHF.L.U32 UR42, UR42, 0x7, URZ ;  /* 0x000000072a2a7899 */ /* 0x000fe400080006ff */
[----:B------:R-:W-:Y:S01]  /*5130*/  USHF.L.U32 UR43, UR43, 0x6, URZ ;  /* 0x000000062b2b7899 */ /* 0x000fe200080006ff */
[----:B------:R-:W-:Y:S11]  /*5140*/  BRA.U !UP4, `(.L_x_93) ;  /* 0x000000010c347547 */ /* 0x000ff6000b800000 */
[----:B------:R-:W-:Y:S01]  /*5150*/  UPLOP3.LUT UP0, UPT, UPT, UPT, UP3, 0x80, 0x8 ;  /* 0x000000000008789c */ /* 0x000fe20003f0f030 */
[----:B----4-:R-:W-:Y:S02]  /*5160*/  HFMA2 R0, -RZ, RZ, 0, 5.9604644775390625e-08 ;  /* 0x00000001ff007431 */ /* 0x010fe400000001ff */
[----:B------:R-:W-:Y:S03]  /*5170*/  IMAD.MOV.U32 R64, RZ, RZ, 0x1 ;  /* 0x00000001ff407424 */ /* 0x000fe600078e00ff */
[----:B------:R-:W-:Y:S05]  /*5180*/  PLOP3.LUT P0, PT, PT, PT, UP0, 0x80, 0x8 ;  /* 0x000000000008781c */ /* 0x000fea0003f0f008 */
[----:B------:R-:W4:Y:S01]  /*5190*/  @UP0 LDCU.64 UR6, c[0x0][0x888] ;  /* 0x00011100ff0607ac */ /* 0x000f220008000a00 */
[----:B------:R-:W-:Y:S07]  /*51a0*/  @UP0 UIMAD UR5, UR60, UR14, URZ ;  /* 0x0000000e3c0502a4 */ /* 0x000fee000f8e02ff */
[----:B------:R-:W-:Y:S01]  /*51b0*/  @!P0 PRMT R64, R0, 0x7610, R64 ;  /* 0x0000761000408816 */ /* 0x000fe20000000040 */
[----:B----4-:R-:W-:Y:S03]  /*51c0*/  @UP0 UIMAD.WIDE UR6, UR5, 0x4, UR6 ;  /* 0x00000004050608a5 */ /* 0x010fe6000f8e0206 */
[----:B------:R-:W4:Y:S03]  /*51d0*/  @!UP0 LDCU UR5, c[0x0][0x880] ;  /* 0x00011000ff0587ac */ /* 0x000f260008000800 */
[----:B------:R-:W-:Y:S01]  /*51e0*/  IMAD.U32 R8, RZ, RZ, UR6 ;  /* 0x00000006ff087e24 */ /* 0x000fe2000f8e00ff */
[----:B------:R-:W-:Y:S05]  /*51f0*/  MOV R9, UR7 ;  /* 0x0000000700097c02 */ /* 0x000fea0008000f00 */
[----:B------:R1:W5:Y:S02]  /*5200*/  @P0 LDG.E R35, desc[UR52][R8.64] ;  /* 0x0000003408230981 */ /* 0x000364000c1e1900 */
[----:B-1--4-:R-:W-:Y:S07]  /*5210*/  @!P0 IMAD.U32 R35, RZ, RZ, UR5 ;  /* 0x00000005ff238e24 */ /* 0x012fee000f8e00ff */
.L_x_93:
[----:B-----5:R-:W-:Y:S01]  /*5220*/  @!P2 FSETP.EQ.AND P0, PT, R35, RZ, PT ;  /* 0x000000ff2300a20b */ /* 0x020fe20003f02000 */
[----:B------:R-:W-:Y:S01]  /*5230*/  @!UPT UIADD3 URZ, UPT, UPT, URZ, URZ, URZ ;  /* 0x000000fffffff290 */ /* 0x000fe2000fffe0ff */
[----:B------:R-:W-:Y:S11]  /*5240*/  @!P2 BRA `(.L_x_94) ;  /* 0x000000000014a947 */ /* 0x000ff60003800000 */
[----:B------:R-:W-:Y:S02]  /*5250*/  LOP3.LUT P2, RZ, R64, 0xff, RZ, 0xc0, !PT ;  /* 0x000000ff40ff7812 */ /* 0x000fe4000784c0ff */
[----:B------:R-:W-:Y:S04]  /*5260*/  PLOP3.LUT P0, PT, PT, PT, UP0, 0x80, 0x8 ;  /* 0x000000000008781c */ /* 0x000fe80003f0f008 */
[----:B------:R-:W-:Y:S07]  /*5270*/  PLOP3.LUT P0, PT, P0, PT, PT, 0x8, 0x80 ;  /* 0x000000000080781c */ /* 0x000fee000070e170 */
[----:B------:R-:W-:Y:S11]  /*5280*/  @P2 FSETP.EQ.AND P0, PT, R35, RZ, PT ;  /* 0x000000ff2300220b */ /* 0x000ff60003f02000 */
[----:B------:R-:W-:Y:S02]  /*5290*/  @!UPT UIADD3 URZ, UPT, UPT, URZ, URZ, URZ ;  /* 0x000000fffffff290 */ /* 0x000fe4000fffe0ff */
.L_x_94:
[----:B------:R-:W5:Y:S01]  /*52a0*/  SYNCS.PHASECHK.TRANS64.TRYWAIT P2, [UR4+0x50], R14 ;  /* 0x0000500eff0075a7 */ /* 0x000f620008041104 */
[----:B------:R-:W-:Y:S04]  /*52b0*/  ELECT P4, URZ, PT ;  /* 0x0000000000ff782f */ /* 0x000fe80003880000 */
[----:B------:R-:W-:Y:S11]  /*52c0*/  PLOP3.LUT P4, PT, P0, P4, PT, 0xf2, 0x2f ;  /* 0x00000000002f781c */ /* 0x000ff60000789e72 */
[----:B------:R-:W-:Y:S02]  /*52d0*/  @!UPT UIADD3 URZ, UPT, UPT, URZ, URZ, URZ ;  /* 0x000000fffffff290 */ /* 0x000fe4000fffe0ff */
[----:B--2---:R-:W-:Y:S05]  /*52e0*/  @!P4 IADD3 R8, P0, PT, R32, 0x580, RZ ;  /* 0x000005802008c810 */ /* 0x004fea0007f1e0ff */
[----:B----4-:R-:W-:Y:S01]  /*52f0*/  @!P4 IMAD.X R2, RZ, RZ, R33, P0 ;  /* 0x000000ffff02c224 */ /* 0x010fe200000e0621 */
[----:B-----5:R-:W-:Y:S07]  /*5300*/  @!P2 BRA `(.L_x_95) ;  /* 0x000000400090a947 */ /* 0x020fee0003800000 */
.L_x_183:
[----:B------:R-:W-:Y:S01]  /*5310*/  @!P4 R2UR UR6, R8 ;  /* 0x000000000806c2ca */ /* 0x000fe200000e0000 */
[----:B------:R-:W-:Y:S01]  /*5320*/  VOTEU.ALL UP1, P4 ;  /* 0x0000000000ff7886 */ /* 0x000fe20002020000 */
[----:B------:R-:W-:Y:S01]  /*5330*/  @!P4 R2UR UR5, R2 ;  /* 0x000000000205c2ca */ /* 0x000fe200000e0000 */
[----:B------:R-:W-:Y:S01]  /*5340*/  VOTEU.ALL UP2, P4 ;  /* 0x0000000000ff7886 */ /* 0x000fe20002040000 */
[----:B------:R-:W-:Y:S01]  /*5350*/  UMOV UR16, 0x0 ;  /* 0x0000000000107882 */ /* 0x000fe20000000000 */
[----:B------:R-:W-:Y:S01]  /*5360*/  UMOV UR17, 0x10000000 ;  /* 0x1000000000117882 */ /* 0x000fe20000000000 */
[----:B------:R-:W-:Y:S01]  /*5370*/  @!UP1 UIADD3 UR40, UPT, UPT, UR4, 0x200, URZ ;  /* 0x0000020004289890 */ /* 0x000fe2000fffe0ff */
[----:B--2---:R-:W-:Y:S01]  /*5380*/  @!P4 IMAD.MOV.U32 R0, RZ, RZ, 0x2000 ;  /* 0x00002000ff00c424 */ /* 0x004fe200078e00ff */
[----:B------:R-:W-:Y:S01]  /*5390*/  UMOV UR44, UR60 ;  /* 0x0000003c002c7c82 */ /* 0x000fe20008000000 */
[----:B------:R-:W-:Y:S02]  /*53a0*/  @!UP1 UIADD3 UR10, UPT, UPT, UR42, 0x40, URZ ;  /* 0x000000402a0a9890 */ /* 0x000fe4000fffe0ff */
[----:B------:R-:W-:Y:S02]  /*53b0*/  @!UP1 UIADD3 UR8, UPT, UPT, UR4, 0x1200, URZ ;  /* 0x0000120004089890 */ /* 0x000fe4000fffe0ff */
[----:B------:R-:W-:Y:S01]  /*53c0*/  IMAD.U32 R8, RZ, RZ, UR6 ;  /* 0x00000006ff087e24 */ /* 0x000fe2000f8e00ff */
[----:B------:R-:W-:Y:S01]  /*53d0*/  VOTEU.ALL UP1, P4 ;  /* 0x0000000000ff7886 */ /* 0x000fe20002020000 */
[----:B------:R-:W-:Y:S01]  /*53e0*/  IMAD.U32 R9, RZ, RZ, UR5 ;  /* 0x00000005ff097e24 */ /* 0x000fe2000f8e00ff */
[----:B------:R-:W-:Y:S01]  /*53f0*/  UMOV UR9, UR41 ;  /* 0x0000002900097c82 */ /* 0x000fe20008000000 */
[----:B------:R-:W-:Y:S01]  /*5400*/  UMOV UR11, UR43 ;  /* 0x0000002b000b7c82 */ /* 0x000fe20008000000 */
[----:B------:R-:W-:Y:S01]  /*5410*/  @!P4 R2UR UR6, R8 ;  /* 0x000000000806c2ca */ /* 0x000fe200000e0000 */
[----:B------:R-:W-:Y:S01]  /*5420*/  UMOV UR12, UR60 ;  /* 0x0000003c000c7c82 */ /* 0x000fe20008000000 */
[----:B------:R-:W-:Y:S01]  /*5430*/  @!P4 R2UR UR7, R9 ;  /* 0x000000000907c2ca */ /* 0x000fe200000e0000 */
[----:B------:R-:W-:Y:S01]  /*5440*/  UPRMT UR5, UR54, 0x654, UR41 ;  /* 0x0000065436057896 */ /* 0x000fe20008000029 */
[----:B------:R-:W-:Y:S05]  /*5450*/  @!P4 IADD3 R8, P0, PT, R32, 0x580, RZ ;  /* 0x000005802008c810 */ /* 0x000fea0007f1e0ff */
[----:B------:R-:W-:Y:S06]  /*5460*/  @!P4 IMAD.X R2, RZ, RZ, R33, P0 ;  /* 0x000000ffff02c224 */ /* 0x000fec00000e0621 */
[----:B------:R2:W-:Y:S01]  /*5470*/  @!UP2 UTMALDG.3D [UR40], [UR6], desc[UR16] ;  /* 0x000010280600a5b4 */ /* 0x0005e20008011000 */
[----:B------:R2:W-:Y:S01]  /*5480*/  @!UP1 UTMALDG.3D [UR8], [UR6], desc[UR16] ;  /* 0x00001008060095b4 */ /* 0x0005e20008011000 */
[----:B------:R2:W-:Y:S01]  /*5490*/  @!P4 SYNCS.ARRIVE.TRANS64.RED.A0TR RZ, [UR4+0x30], R0 ;  /* 0x00003000ffffc9a7 */ /* 0x0005e20008300404 */
[----:B------:R-:W-:Y:S01]  /*54a0*/  SYNCS.ARRIVE.TRANS64.RED.A1T0 RZ, [UR5], RZ ;  /* 0x000000ffffff79a7 */ /* 0x000fe20008100405 */
[----:B------:R-:W4:Y:S02]  /*54b0*/  SYNCS.PHASECHK.TRANS64.TRYWAIT P2, [UR4+0x58], R14 ;  /* 0x0000580eff0075a7 */ /* 0x000f240008041104 */
[----:B--2-4-:R-:W-:Y:S05]  /*54c0*/  @!P2 BRA `(.L_x_96) ;  /* 0x000000400038a947 */ /* 0x014fea0003800000 */
.L_x_185:
        /* <DEDUP_REMOVED lines=8> */
[----:B------:R-:W-:Y:S01]  /*5550*/  @!UP1 UIADD3 UR32, UPT, UPT, UR4, 0x2200, URZ ;  /* 0x0000220004209890 */ /* 0x000fe2000fffe0ff */
[----:B------:R-:W-:Y:S01]  /*5560*/  UMOV UR35, UR43 ;  /* 0x0000002b00237c82 */ /* 0x000fe20008000000 */
[----:B------:R-:W-:Y:S01]  /*5570*/  UMOV UR36, UR60 ;  /* 0x0000003c00247c82 */ /* 0x000fe20008000000 */
[----:B------:R-:W-:Y:S02]  /*5580*/  @!UP1 UIADD3 UR10, UPT, UPT, UR42, 0x50, URZ ;  /* 0x000000502a0a9890 */ /* 0x000fe4000fffe0ff */
[----:B------:R-:W-:Y:S01]  /*5590*/  IMAD.U32 R8, RZ, RZ, UR6 ;  /* 0x00000006ff087e24 */ /* 0x000fe2000f8e00ff */
[----:B------:R-:W-:Y:S01]  /*55a0*/  @!UP1 UIADD3 UR8, UPT, UPT, UR4, 0x3200, URZ ;  /* 0x0000320004089890 */ /* 0x000fe2000fffe0ff */
[----:B------:R-:W-:Y:S01]  /*55b0*/  IMAD.U32 R9, RZ, RZ, UR5 ;  /* 0x00000005ff097e24 */ /* 0x000fe2000f8e00ff */
[----:B------:R-:W-:Y:S01]  /*55c0*/  VOTEU.ALL UP1, P4 ;  /* 0x0000000000ff7886 */ /* 0x000fe20002020000 */
[----:B------:R-:W-:Y:S01]  /*55d0*/  UMOV UR9, UR33 ;  /* 0x0000002100097c82 */ /* 0x000fe20008000000 */
[----:B------:R-:W-:Y:S01]  /*55e0*/  @!P4 R2UR UR6, R8 ;  /* 0x000000000806c2ca */ /* 0x000fe200000e0000 */
[----:B------:R-:W-:Y:S01]  /*55f0*/  UMOV UR11, UR43 ;  /* 0x0000002b000b7c82 */ /* 0x000fe20008000000 */
[----:B------:R-:W-:Y:S01]  /*5600*/  @!P4 R2UR UR7, R9 ;  /* 0x000000000907c2ca */ /* 0x000fe200000e0000 */
[----:B------:R-:W-:Y:S01]  /*5610*/  UMOV UR12, UR60 ;  /* 0x0000003c000c7c82 */ /* 0x000fe20008000000 */
[----:B------:R-:W-:Y:S01]  /*5620*/  UPRMT UR5, UR54, 0x654, UR33 ;  /* 0x0000065436057896 */ /* 0x000fe20008000021 */
[----:B------:R-:W-:Y:S05]  /*5630*/  @!P4 IADD3 R8, P0, PT, R32, 0x580, RZ ;  /* 0x000005802008c810 */ /* 0x000fea0007f1e0ff */
[----:B------:R-:W-:Y:S05]  /*5640*/  @!P4 IMAD.X R2, RZ, RZ, R33, P0 ;  /* 0x000000ffff02c224 */ /* 0x000fea00000e0621 */
[----:B------:R2:W-:Y:S01]  /*5650*/  @!UP2 UTMALDG.3D [UR32], [UR6], desc[UR16] ;  /* 0x000010200600a5b4 */ /* 0x0005e20008011000 */
[----:B------:R2:W-:Y:S01]  /*5660*/  @!UP1 UTMALDG.3D [UR8], [UR6], desc[UR16] ;  /* 0x00001008060095b4 */ /* 0x0005e20008011000 */
[----:B------:R2:W-:Y:S01]  /*5670*/  @!P4 SYNCS.ARRIVE.TRANS64.RED.A0TR RZ, [UR4+0x38], R0 ;  /* 0x00003800ffffc9a7 */ /* 0x0005e20008300404 */
[----:B------:R-:W-:Y:S01]  /*5680*/  SYNCS.ARRIVE.TRANS64.RED.A1T0 RZ, [UR5], RZ ;  /* 0x000000ffffff79a7 */ /* 0x000fe20008100405 */
[----:B------:R-:W4:Y:S02]  /*5690*/  SYNCS.PHASECHK.TRANS64.TRYWAIT P2, [UR4+0x60], R14 ;  /* 0x0000600eff0075a7 */ /* 0x000f240008041104 */
[----:B--2-4-:R-:W-:Y:S05]  /*56a0*/  @!P2 BRA `(.L_x_97) ;  /* 0x0000003c00d8a947 */ /* 0x014fea0003800000 */
.L_x_187:
[----:B------:R-:W4:Y:S01]  /*56b0*/  LDC.64 R12, c[0x0][0xb18] ;  /* 0x0002c600ff0c7b82 */ /* 0x000f220000000a00 */
[----:B------:R-:W-:Y:S01]  /*56c0*/  @!P4 R2UR UR5, R2 ;  /* 0x000000000205c2ca */ /* 0x000fe200000e0000 */
[----:B------:R-:W-:Y:S01]  /*56d0*/  VOTEU.ALL UP1, P4 ;  /* 0x0000000000ff7886 */ /* 0x000fe20002020000 */
[----:B------:R-:W-:Y:S01]  /*56e0*/  @!P4 R2UR UR6, R8 ;  /* 0x000000000806c2ca */ /* 0x000fe200000e0000 */
[----:B------:R-:W-:Y:S01]  /*56f0*/  VOTEU.ALL UP2, P4 ;  /* 0x0000000000ff7886 */ /* 0x000fe20002040000 */
[----:B------:R-:W-:Y:S03]  /*5700*/  UMOV UR16, 0x0 ;  /* 0x0000000000107882 */ /* 0x000fe60000000000 */
[----:B------:R-:W5:Y:S01]  /*5710*/  @!P1 LDC R2, c[0x0][0xb0c] ;  /* 0x0002c300ff029b82 */ /* 0x000f620000000800 */
[----:B------:R-:W-:Y:S01]  /*5720*/  @!UP1 UIADD3 UR26, UPT, UPT, UR42, 0x20, URZ ;  /* 0x000000202a1a9890 */ /* 0x000fe2000fffe0ff */
[----:B--2---:R-:W-:Y:S01]  /*5730*/  @!P4 IMAD.MOV.U32 R0, RZ, RZ, 0x2000 ;  /* 0x00002000ff00c424 */ /* 0x004fe200078e00ff */
[----:B------:R-:W-:Y:S01]  /*5740*/  @!UP1 UIADD3 UR24, UPT, UPT, UR4, 0x4200, URZ ;  /* 0x0000420004189890 */ /* 0x000fe2000fffe0ff */
[----:B------:R-:W-:Y:S01]  /*5750*/  @P3 SHF.R.U32.HI R27, RZ, 0x10, R21 ;  /* 0x00000010ff1b3819 */ /* 0x000fe20000011615 */
[----:B------:R-:W-:Y:S01]  /*5760*/  UMOV UR17, 0x10000000 ;  /* 0x1000000000117882 */ /* 0x000fe20000000000 */
[----:B------:R-:W-:Y:S01]  /*5770*/  UMOV UR27, UR43 ;  /* 0x0000002b001b7c82 */ /* 0x000fe20008000000 */
[----:B------:R-:W-:Y:S01]  /*5780*/  UMOV UR28, UR60 ;  /* 0x0000003c001c7c82 */ /* 0x000fe20008000000 */
[----:B------:R-:W-:Y:S01]  /*5790*/  IMAD.U32 R9, RZ, RZ, UR5 ;  /* 0x00000005ff097e24 */ /* 0x000fe2000f8e00ff */
[----:B------:R-:W-:Y:S01]  /*57a0*/  @!UP1 UIADD3 UR10, UPT, UPT, UR42, 0x60, URZ ;  /* 0x000000602a0a9890 */ /* 0x000fe2000fffe0ff */
[----:B------:R-:W-:Y:S01]  /*57b0*/  IMAD.U32 R8, RZ, RZ, UR6 ;  /* 0x00000006ff087e24 */ /* 0x000fe2000f8e00ff */
[----:B------:R-:W-:Y:S01]  /*57c0*/  @!UP1 UIADD3 UR8, UPT, UPT, UR4, 0x5200, URZ ;  /* 0x0000520004089890 */ /* 0x000fe2000fffe0ff */
[----:B------:R-:W-:Y:S01]  /*57d0*/  VIADD R29, R29, 0x1 ;  /* 0x000000011d1d7836 */ /* 0x000fe20000000000 */
[----:B------:R-:W-:Y:S01]  /*57e0*/  @!P4 R2UR UR7, R9 ;  /* 0x000000000907c2ca */ /* 0x000fe200000e0000 */
[----:B------:R-:W-:Y:S01]  /*57f0*/  VOTEU.ALL UP1, P4 ;  /* 0x0000000000ff7886 */ /* 0x000fe20002020000 */
[----:B------:R-:W-:Y:S01]  /*5800*/  @!P4 R2UR UR6, R8 ;  /* 0x000000000806c2ca */ /* 0x000fe200000e0000 */
[----:B------:R-:W-:Y:S01]  /*5810*/  UMOV UR9, UR25 ;  /* 0x0000001900097c82 */ /* 0x000fe20008000000 */
[----:B------:R-:W2:Y:S01]  /*5820*/  LDC.64 R8, c[0x0][0xb10] ;  /* 0x0002c400ff087b82 */ /* 0x000ea20000000a00 */
[----:B------:R-:W-:Y:S01]  /*5830*/  UMOV UR11, UR43 ;  /* 0x0000002b000b7c82 */ /* 0x000fe20008000000 */
[----:B------:R-:W-:Y:S01]  /*5840*/  UMOV UR12, UR60 ;  /* 0x0000003c000c7c82 */ /* 0x000fe20008000000 */
[----:B------:R-:W-:Y:S08]  /*5850*/  UPRMT UR5, UR54, 0x654, UR25 ;  /* 0x0000065436057896 */ /* 0x000ff00008000019 */
[----:B------:R1:W-:Y:S01]  /*5860*/  @!UP2 UTMALDG.3D [UR24], [UR6], desc[UR16] ;  /* 0x000010180600a5b4 */ /* 0x0003e20008011000 */
[----:B------:R1:W-:Y:S01]  /*5870*/  @!UP1 UTMALDG.3D [UR8], [UR6], desc[UR16] ;  /* 0x00001008060095b4 */ /* 0x0003e20008011000 */
[----:B------:R3:W-:Y:S01]  /*5880*/  @!P4 SYNCS.ARRIVE.TRANS64.RED.A0TR RZ, [UR4+0x40], R0 ;  /* 0x00004000ffffc9a7 */ /* 0x0007e20008300404 */
[C---:B--2---:R-:W-:Y:S01]  /*5890*/  @!P1 IMAD.HI.U32 R8, R11.reuse, R8, RZ ;  /* 0x000000080b089227 */ /* 0x044fe200078e00ff */
[----:B----4-:R-:W-:Y:S02]  /*58a0*/  @!P1 ISETP.NE.AND P0, PT, R12, 0x1, PT ;  /* 0x000000010c00980c */ /* 0x010fe40003f05270 */
[----:B-----5:R-:W-:Y:S01]  /*58b0*/  @!P1 ISETP.NE.AND P2, PT, R2, 0x1, PT ;  /* 0x000000010200980c */ /* 0x020fe20003f45270 */
[C---:B------:R-:W-:Y:S01]  /*58c0*/  @!P1 IMAD.HI.U32 R13, R10.reuse, R13, RZ ;  /* 0x0000000d0a0d9227 */ /* 0x040fe200078e00ff */
[----:B------:R-:W-:Y:S04]  /*58d0*/  @!P1 SHF.R.U32.HI R8, RZ, R9, R8 ;  /* 0x00000009ff089219 */ /* 0x000fe80000011608 */
[----:B------:R-:W-:Y:S01]  /*58e0*/  @!P1 SEL R8, R11, R8, !P2 ;  /* 0x000000080b089207 */ /* 0x000fe20005000000 */
[----:B------:R-:W-:Y:S01]  /*58f0*/  SYNCS.ARRIVE.TRANS64.RED.A1T0 RZ, [UR5], RZ ;  /* 0x000000ffffff79a7 */ /* 0x000fe20008100405 */
[----:B------:R-:W2:Y:S01]  /*5900*/  SYNCS.PHASECHK.TRANS64.TRYWAIT P5, [UR4+0x68], R14 ;  /* 0x0000680eff0075a7 */ /* 0x000ea200080a1104 */
[----:B---3--:R-:W3:Y:S02]  /*5910*/  @!P1 LDC R0, c[0x0][0xb20] ;  /* 0x0002c800ff009b82 */ /* 0x008ee40000000800 */
[----:B---3--:R-:W-:Y:S04]  /*5920*/  @!P1 SHF.R.U32.HI R0, RZ, R0, R13 ;  /* 0x00000000ff009219 */ /* 0x008fe8000001160d */
[----:B------:R-:W-:Y:S05]  /*5930*/  @!P1 SEL R9, R10, R0, !P0 ;  /* 0x000000000a099207 */ /* 0x000fea0004000000 */
[----:B------:R-:W-:Y:S02]  /*5940*/  @!P1 IMAD.IADD R0, R9, 0x1, -R8 ;  /* 0x0000000109009824 */ /* 0x000fe400078e0a08 */
[----:B------:R-:W-:Y:S02]  /*5950*/  @!P1 IMAD.IADD R8, R8, 0x1, -R9 ;  /* 0x0000000108089824 */ /* 0x000fe400078e0a09 */
[----:B------:R-:W-:Y:S02]  /*5960*/  @!P1 IMAD R11, R0, R2, R11 ;  /* 0x00000002000b9224 */ /* 0x000fe400078e020b */
[----:B------:R-:W-:Y:S01]  /*5970*/  @!P1 IMAD R10, R8, R12, R10 ;  /* 0x0000000c080a9224 */ /* 0x000fe200078e020a */
[----:B-12---:R-:W-:Y:S06]  /*5980*/  @!P5 BRA `(.L_x_98) ;  /* 0x0000003c0038d947 */ /* 0x006fec0003800000 */
.L_x_189:
[----:B------:R-:W-:Y:S01]  /*5990*/  @!P4 IADD3 R2, P0, PT, R32, 0x580, RZ ;  /* 0x000005802002c810 */ /* 0x000fe20007f1e0ff */
[----:B------:R-:W-:Y:S01]  /*59a0*/  VOTEU.ALL UP1, P4 ;  /* 0x0000000000ff7886 */ /* 0x000fe20002020000 */
[----:B------:R-:W-:Y:S01]  /*59b0*/  VOTEU.ALL UP2, P4 ;  /* 0x0000000000ff7886 */ /* 0x000fe20002040000 */
[----:B------:R-:W-:Y:S01]  /*59c0*/  UMOV UR22, 0x0 ;  /* 0x0000000000167882 */ /* 0x000fe20000000000 */
[----:B------:R-:W-:Y:S01]  /*59d0*/  @!P4 R2UR UR6, R2 ;  /* 0x000000000206c2ca */ /* 0x000fe200000e0000 */
[----:B-1----:R-:W-:Y:S01]  /*59e0*/  @!P4 IMAD.X R0, RZ, RZ, R33, P0 ;  /* 0x000000ffff00c224 */ /* 0x002fe200000e0621 */
[----:B------:R-:W-:Y:S01]  /*59f0*/  @!UP1 UIADD3 UR17, UPT, UPT, UR4, 0x48, URZ ;  /* 0x0000004804119890 */ /* 0x000fe2000fffe0ff */
[----:B------:R-:W-:Y:S01]  /*5a00*/  ISETP.NE.AND P0, PT, R29, 0x2, PT ;  /* 0x000000021d00780c */ /* 0x000fe20003f05270 */
[----:B------:R-:W-:Y:S01]  /*5a10*/  @!UP1 UIADD3 UR18, UPT, UPT, UR42, 0x30, URZ ;  /* 0x000000302a129890 */ /* 0x000fe2000fffe0ff */
[----:B------:R-:W-:Y:S01]  /*5a20*/  LOP3.LUT R30, R30, 0x1, RZ, 0x3c, !PT ;  /* 0x000000011e1e7812 */ /* 0x000fe200078e3cff */
[----:B------:R-:W-:Y:S01]  /*5a30*/  @!UP1 UIADD3 UR16, UPT, UPT, UR4, 0x6200, URZ ;  /* 0x0000620004109890 */ /* 0x000fe2000fffe0ff */
[----:B------:R-:W-:Y:S01]  /*5a40*/  @!P4 R2UR UR5, R0 ;  /* 0x000000000005c2ca */ /* 0x000fe200000e0000 */
[----:B------:R-:W-:Y:S01]  /*5a50*/  UMOV UR23, 0x10000000 ;  /* 0x1000000000177882 */ /* 0x000fe20000000000 */
[----:B------:R-:W-:Y:S01]  /*5a60*/  UMOV UR19, UR43 ;  /* 0x0000002b00137c82 */ /* 0x000fe20008000000 */
[----:B------:R-:W-:Y:S01]  /*5a70*/  UMOV UR20, UR60 ;  /* 0x0000003c00147c82 */ /* 0x000fe20008000000 */
[----:B------:R-:W-:Y:S01]  /*5a80*/  @!UP1 UIADD3 UR10, UPT, UPT, UR42, 0x70, URZ ;  /* 0x000000702a0a9890 */ /* 0x000fe2000fffe0ff */
[----:B------:R-:W-:Y:S01]  /*5a90*/  SEL R0, RZ, 0x1, P0 ;  /* 0x00000001ff007807 */ /* 0x000fe20000000000 */
[----:B------:R-:W-:Y:S01]  /*5aa0*/  IMAD.U32 R8, RZ, RZ, UR6 ;  /* 0x00000006ff087e24 */ /* 0x000fe2000f8e00ff */
[----:B------:R-:W-:Y:S01]  /*5ab0*/  @!UP1 UIADD3 UR8, UPT, UPT, UR4, 0x7200, URZ ;  /* 0x0000720004089890 */ /* 0x000fe2000fffe0ff */
[----:B------:R-:W-:Y:S01]  /*5ac0*/  IMAD.IADD R15, R10, 0x1, R62 ;  /* 0x000000010a0f7824 */ /* 0x000fe200078e023e */
[----:B------:R-:W-:Y:S01]  /*5ad0*/  VOTEU.ALL UP1, P4 ;  /* 0x0000000000ff7886 */ /* 0x000fe20002020000 */
[----:B------:R-:W-:Y:S01]  /*5ae0*/  UMOV UR11, UR43 ;  /* 0x0000002b000b7c82 */ /* 0x000fe20008000000 */
[----:B------:R-:W-:Y:S01]  /*5af0*/  @!P4 R2UR UR6, R8 ;  /* 0x000000000806c2ca */ /* 0x000fe200000e0000 */
[----:B------:R-:W-:Y:S01]  /*5b00*/  UMOV UR12, UR60 ;  /* 0x0000003c000c7c82 */ /* 0x000fe20008000000 */
[----:B------:R-:W-:Y:S01]  /*5b10*/  IMAD.U32 R9, RZ, RZ, UR5 ;  /* 0x00000005ff097e24 */ /* 0x000fe2000f8e00ff */
[----:B------:R-:W-:Y:S01]  /*5b20*/  UMOV UR9, UR17 ;  /* 0x0000001100097c82 */ /* 0x000fe20008000000 */
[----:B------:R-:W-:Y:S01]  /*5b30*/  @P3 R2UR UR60, R27 ;  /* 0x000000001b3c32ca */ /* 0x000fe200000e0000 */
[----:B------:R-:W-:Y:S01]  /*5b40*/  IMAD.IADD R14, R11, 0x1, R63 ;  /* 0x000000010b0e7824 */ /* 0x000fe200078e023f */
[----:B------:R-:W-:Y:S02]  /*5b50*/  LOP3.LUT R28, R28, R0, RZ, 0x3c, !PT ;  /* 0x000000001c1c7212 */ /* 0x000fe400078e3cff */
[----:B------:R-:W-:Y:S02]  /*5b60*/  @!P4 R2UR UR7, R9 ;  /* 0x000000000907c2ca */ /* 0x000fe400000e0000 */
[----:B------:R-:W-:Y:S11]  /*5b70*/  SEL R29, R29, RZ, P0 ;  /* 0x000000ff1d1d7207 */ /* 0x000ff60000000000 */
[----:B------:R4:W-:Y:S01]  /*5b80*/  @!UP2 UTMALDG.3D [UR16], [UR6], desc[UR22] ;  /* 0x000016100600a5b4 */ /* 0x0009e20008011000 */
[----:B------:R4:W-:Y:S01]  /*5b90*/  @!UP1 UTMALDG.3D [UR8], [UR6], desc[UR22] ;  /* 0x00001608060095b4 */ /* 0x0009e20008011000 */
[----:B------:R4:W-:Y:S01]  /*5ba0*/  @!P4 SYNCS.ARRIVE.TRANS64.RED.A0TR RZ, [UR4+0x48], R25 ;  /* 0x00004819ffffc9a7 */ /* 0x0009e20008300404 */
[----:B------:R-:W-:Y:S01]  /*5bb0*/  UPLOP3.LUT UP1, UPT, UPT, UPT, UPT, 0x80, 0x8 ;  /* 0x000000000008789c */ /* 0x000fe20003f2f070 */
[----:B------:R-:W-:Y:S01]  /*5bc0*/  SYNCS.ARRIVE.TRANS64.RED.A1T0 RZ, [UR13], RZ ;  /* 0x000000ffffff79a7 */ /* 0x000fe2000810040d */
[----:B------:R-:W-:Y:S09]  /*5bd0*/  @P3 BRA `(.L_x_99) ;  /* 0xfffffff000303947 */ /* 0x000ff2000383ffff */
[----:B------:R-:W-:-:S04]  /*5be0*/  SHF.L.U32 R2, R30, 0x1f, RZ ;  /* 0x0000001f1e027819 */ /* 0x000fc800000006ff */
[----:B------:R-:W1:Y:S02]  /*5bf0*/  SYNCS.PHASECHK.TRANS64.TRYWAIT P0, [UR4+0x50], R2 ;  /* 0x00005002ff0075a7 */ /* 0x000e640008001104 */
[----:B-1----:R-:W-:Y:S05]  /*5c00*/  @!P0 BRA `(.L_x_100) ;  /* 0x0000003800b08947 */ /* 0x002fea0003800000 */
.L_x_191:
[----:B------:R-:W2:Y:S02]  /*5c10*/  SYNCS.PHASECHK.TRANS64.TRYWAIT P0, [UR4+0x58], R2 ;  /* 0x00005802ff0075a7 */ /* 0x000ea40008001104 */
[----:B--2---:R-:W-:Y:S05]  /*5c20*/  @!P0 BRA `(.L_x_101) ;  /* 0x0000003800c08947 */ /* 0x004fea0003800000 */
.L_x_193:
[----:B------:R-:W2:Y:S02]  /*5c30*/  SYNCS.PHASECHK.TRANS64.TRYWAIT P0, [UR4+0x60], R2 ;  /* 0x00006002ff0075a7 */ /* 0x000ea40008001104 */
[----:B--2---:R-:W-:Y:S05]  /*5c40*/  @!P0 BRA `(.L_x_102) ;  /* 0x0000003800d08947 */ /* 0x004fea0003800000 */
.L_x_195:
[----:B-1----:R-:W-:-:S07]  /*5c50*/  MOV R0, UR4 ;  /* 0x0000000400007c02 */ /* 0x002fce0008000f00 */
.L_x_103:
[----:B-1----:R-:W-:-:S04]  /*5c60*/  SHF.L.U32 R2, R30, 0x1f, RZ ;  /* 0x0000001f1e027819 */ /* 0x002fc800000006ff */
[----:B------:R1:W2:Y:S03]  /*5c70*/  SYNCS.PHASECHK.TRANS64.TRYWAIT P0, [R0+URZ+0x68], R2 ;  /* 0x00006802000075a7 */ /* 0x0002a600080011ff */
[----:B--2---:R-:W-:Y:S05]  /*5c80*/  @!P0 NANOSLEEP.SYNCS 0x989680 ;  /* 0x009896800000895d */ /* 0x004fea0003900000 */
[----:B------:R-:W2:Y:S02]  /*5c90*/  @!P0 SYNCS.PHASECHK.TRANS64 P0, [R0+URZ+0x68], R2 ;  /* 0x00006802000085a7 */ /* 0x000ea400080010ff */
[----:B--2-4-:R-:W-:Y:S05]  /*5ca0*/  @P0 EXIT ;  /* 0x000000000000094d */ /* 0x014fea0003800000 */
[----:B------:R-:W-:Y:S05]  /*5cb0*/  BRA `(.L_x_103) ;  /* 0xfffffffc00e87947 */ /* 0x000fea000383ffff */
.L_x_88:
[----:B------:R-:W-:-:S06]  /*5cc0*/  UISETP.GE.AND UP1, UPT, UR10, 0x4, UPT ;  /* 0x000000040a00788c */ /* 0x000fcc000bf26270 */
[----:B------:R-:W-:-:S13]  /*5cd0*/  PLOP3.LUT P0, PT, PT, PT, UP1, 0x80, 0x8 ;  /* 0x000000000008781c */ /* 0x000fda0003f0f018 */
[----:B------:R-:W-:Y:S05]  /*5ce0*/  @!P0 EXIT ;  /* 0x000000000000894d */ /* 0x000fea0003800000 */
[----:B------:R-:W-:Y:S01]  /*5cf0*/  BAR.SYNC.DEFER_BLOCKING 0x6, 0xa0 ;  /* 0x0182800000007b1d */ /* 0x000fe20000010000 */
[C---:B------:R-:W-:Y:S01]  /*5d00*/  IMAD.SHL.U32 R4, R77.reuse, 0x10, RZ ;  /* 0x000000104d047824 */ /* 0x040fe200078e00ff */
[C---:B------:R-:W-:Y:S01]  /*5d10*/  SHF.L.U32 R3, R68.reuse, 0x15, RZ ;  /* 0x0000001544037819 */ /* 0x040fe200000006ff */
[----:B------:R-:W-:Y:S01]  /*5d20*/  IMAD.SHL.U32 R5, R68, 0x200, RZ ;  /* 0x0000020044057824 */ /* 0x000fe200078e00ff */
[C---:B------:R-:W-:Y:S01]  /*5d30*/  LOP3.LUT R78, R77.reuse, 0x60, RZ, 0xc0, !PT ;  /* 0x000000604d4e7812 */ /* 0x040fe200078ec0ff */
[C---:B------:R-:W-:Y:S01]  /*5d40*/  IMAD.SHL.U32 R2, R77.reuse, 0x2, RZ ;  /* 0x000000024d027824 */ /* 0x040fe200078e00ff */
[----:B------:R-:W-:Y:S02]  /*5d50*/  UMOV UR36, 0x400 ;  /* 0x0000040000247882 */ /* 0x000fe40000000000 */
[----:B------:R-:W1:Y:S01]  /*5d60*/  LDC R67, c[0x0][0x370] ;  /* 0x0000dc00ff437b82 */ /* 0x000e620000000800 */
[----:B------:R-:W-:Y:S01]  /*5d70*/  ULEA UR36, UR54, UR36, 0x18 ;  /* 0x0000002436247291 */ /* 0x000fe2000f8ec0ff */
[C---:B------:R-:W-:Y:S01]  /*5d80*/  LOP3.LUT R76, R4.reuse, 0x590, RZ, 0xc0, !PT ;  /* 0x00000590044c7812 */ /* 0x040fe200078ec0ff */
[----:B------:R-:W-:Y:S01]  /*5d90*/  IMAD.U32 R32, R77, 0x10000, RZ ;  /* 0x000100004d207824 */ /* 0x000fe200078e00ff */
[----:B------:R-:W-:Y:S01]  /*5da0*/  LOP3.LUT R4, R4, 0x60, RZ, 0xc0, !PT ;  /* 0x0000006004047812 */ /* 0x000fe200078ec0ff */
[----:B------:R-:W-:Y:S01]  /*5db0*/  UIADD3 UR4, UPT, UPT, UR36, 0x200, URZ ;  /* 0x0000020024047890 */ /* 0x000fe2000fffe0ff */
[----:B------:R-:W-:Y:S01]  /*5dc0*/  LOP3.LUT R76, R76, 0x200, R5, 0xf8, !PT ;  /* 0x000002004c4c7812 */ /* 0x000fe200078ef805 */
[----:B------:R-:W-:Y:S01]  /*5dd0*/  HFMA2 R31, -RZ, RZ, 0, 0 ;  /* 0x00000000ff1f7431 */ /* 0x000fe200000001ff */
[----:B------:R-:W2:Y:S01]  /*5de0*/  LDC R28, c[0x0][0xb0c] ;  /* 0x0002c300ff1c7b82 */ /* 0x000ea20000000800 */
[----:B------:R-:W-:Y:S01]  /*5df0*/  LOP3.LUT R2, R4, 0xc, R2, 0xf8, !PT ;  /* 0x0000000c04027812 */ /* 0x000fe200078ef802 */
[----:B------:R-:W-:Y:S01]  /*5e00*/  IMAD.MOV.U32 R73, RZ, RZ, 0x1 ;  /* 0x00000001ff497424 */ /* 0x000fe200078e00ff */
[----:B------:R-:W-:Y:S01]  /*5e10*/  LOP3.LUT R3, R3, 0x200000, RZ, 0xc0, !PT ;  /* 0x0020000003037812 */ /* 0x000fe200078ec0ff */
[----:B------:R-:W-:Y:S01]  /*5e20*/  IMAD.MOV.U32 R72, RZ, RZ, RZ ;  /* 0x000000ffff487224 */ /* 0x000fe200078e00ff */
[----:B------:R-:W-:Y:S01]  /*5e30*/  LOP3.LUT R76, R76, R2, RZ, 0xfc, !PT ;  /* 0x000000024c4c7212 */ /* 0x000fe200078efcff */
[----:B------:R-:W-:Y:S01]  /*5e40*/  IMAD.MOV.U32 R81, RZ, RZ, RZ ;  /* 0x000000ffff517224 */ /* 0x000fe200078e00ff */
[----:B------:R-:W-:Y:S01]  /*5e50*/  MOV R69, UR4 ;  /* 0x0000000400457c02 */ /* 0x000fe20008000f00 */
[----:B------:R-:W3:Y:S01]  /*5e60*/  LDC R65, c[0x0][0xb20] ;  /* 0x0002c800ff417b82 */ /* 0x000ee20000000800 */
[----:B------:R-:W4:Y:S01]  /*5e70*/  LDS R0, [UR36+0x130] ;  /* 0x00013024ff007984 */ /* 0x000f220008000800 */
[----:B------:R-:W-:Y:S01]  /*5e80*/  LOP3.LUT R75, R77, 0x2, RZ, 0xc0, !PT ;  /* 0x000000024d4b7812 */ /* 0x000fe200078ec0ff */
[----:B------:R-:W1:Y:S01]  /*5e90*/  LDCU.64 UR48, c[0x0][0x348] ;  /* 0x00006900ff3077ac */ /* 0x000e620008000a00 */
[----:B------:R-:W-:Y:S01]  /*5ea0*/  LOP3.LUT R32, R3, 0x400000, R32, 0xf8, !PT ;  /* 0x0040000003207812 */ /* 0x000fe200078ef820 */
[----:B------:R-:W-:Y:S01]  /*5eb0*/  IMAD R76, R76, 0x4, R69 ;  /* 0x000000044c4c7824 */ /* 0x000fe200078e0245 */
[----:B------:R-:W-:Y:S01]  /*5ec0*/  LOP3.LUT R77, R77, 0x4, RZ, 0xc0, !PT ;  /* 0x000000044d4d7812 */ /* 0x000fe200078ec0ff */
[----:B------:R-:W1:Y:S01]  /*5ed0*/  LDCU.64 UR44, c[0x0][0x888] ;  /* 0x00011100ff2c77ac */ /* 0x000e620008000a00 */
[----:B------:R-:W1:Y:S01]  /*5ee0*/  LDC R27, c[0x0][0xb30] ;  /* 0x0002cc00ff1b7b82 */ /* 0x000e620000000800 */
[----:B------:R-:W-:Y:S01]  /*5ef0*/  MOV R71, RZ ;  /* 0x000000ff00477202 */ /* 0x000fe20000000f00 */
[--C-:B------:R-:W-:Y:S01]  /*5f00*/  IMAD R75, R75, -0x10, R76.reuse ;  /* 0xfffffff04b4b7824 */ /* 0x100fe200078e024c */
[----:B------:R-:W1:Y:S01]  /*5f10*/  LDCU.64 UR46, c[0x0][0x890] ;  /* 0x00011200ff2e77ac */ /* 0x000e620008000a00 */
[----:B------:R-:W-:Y:S01]  /*5f20*/  IMAD R74, R77, -0x10, R76 ;  /* 0xfffffff04d4a7824 */ /* 0x000fe200078e024c */
[----:B------:R-:W-:-:S03]  /*5f30*/  UMOV UR39, URZ ;  /* 0x000000ff00277c82 */ /* 0x000fc60008000000 */
[----:B------:R-:W1:Y:S01]  /*5f40*/  LDC.64 R60, c[0x0][0xb10] ;  /* 0x0002c400ff3c7b82 */ /* 0x000e620000000a00 */
[----:B------:R-:W-:-:S07]  /*5f50*/  UMOV UR37, URZ ;  /* 0x000000ff00257c82 */ /* 0x000fce0008000000 */
[----:B------:R-:W1:Y:S08]  /*5f60*/  LDC.64 R24, c[0x0][0xb18] ;  /* 0x0002c600ff187b82 */ /* 0x000e700000000a00 */
[----:B------:R-:W1:Y:S08]  /*5f70*/  LDC.64 R22, c[0x0][0xb28] ;  /* 0x0002ca00ff167b82 */ /* 0x000e700000000a00 */
[----:B------:R-:W1:Y:S01]  /*5f80*/  LDC.64 R58, c[0x0][0x8b0] ;  /* 0x00022c00ff3a7b82 */ /* 0x000e620000000a00 */
[----:B----4-:R-:W-:-:S07]  /*5f90*/  IMAD.IADD R32, R0, 0x1, R32 ;  /* 0x0000000100207824 */ /* 0x010fce00078e0220 */
[----:B------:R-:W4:Y:S08]  /*5fa0*/  LDC.64 R56, c[0x0][0x8a8] ;  /* 0x00022a00ff387b82 */ /* 0x000f300000000a00 */
[----:B--23--:R-:W1:Y:S02]  /*5fb0*/  LDC R66, c[0x0][0x374] ;  /* 0x0000dd00ff427b82 */ /* 0x00ce640000000800 */
.L_x_147:
[----:B------:R-:W-:Y:S02]  /*5fc0*/  LEA R0, R81, UR36, 0x3 ;  /* 0x0000002451007c11 */ /* 0x000fe4000f8e18ff */
[----:B------:R-:W-:Y:S02]  /*5fd0*/  SHF.L.U32 R2, R71, 0x1f, RZ ;  /* 0x0000001f47027819 */ /* 0x000fe400000006ff */
[----:B------:R-:W-:Y:S02]  /*5fe0*/  LEA R16, R81, UR36, 0x4 ;  /* 0x0000002451107c11 */ /* 0x000fe4000f8e20ff */
[----:B------:R-:W2:Y:S02]  /*5ff0*/  SYNCS.PHASECHK.TRANS64.TRYWAIT P0, [R0+URZ+0x80], R2 ;  /* 0x00008002000075a7 */ /* 0x000ea400080011ff */
[----:B--23--:R-:W-:Y:S05]  /*6000*/  @!P0 BRA `(.L_x_104) ;  /* 0x0000003400f88947 */ /* 0x00cfea0003800000 */
.L_x_196:
[----:B------:R-:W3:Y:S01]  /*6010*/  LDC.64 R10, c[0x0][0xb10] ;  /* 0x0002c400ff0a7b82 */ /* 0x000ee20000000a00 */
[----:B------:R-:W4:Y:S01]  /*6020*/  LDS.128 R16, [R16+0x110] ;  /* 0x0001100010107984 */ /* 0x000f220000000c00 */
[----:B-1----:R-:W-:Y:S01]  /*6030*/  ISETP.NE.AND P1, PT, R27, 0x1, PT ;  /* 0x000000011b00780c */ /* 0x002fe20003f25270 */
[----:B--2---:R-:W-:Y:S01]  /*6040*/  VIADD R0, R0, 0x90 ;  /* 0x0000009000007836 */ /* 0x004fe20000000000 */
[----:B------:R-:W-:Y:S04]  /*6050*/  ISETP.GE.AND P0, PT, R26, 0x1, PT ;  /* 0x000000011a00780c */ /* 0x000fe80003f06270 */
[----:B------:R-:W1:Y:S01]  /*6060*/  LDC.64 R8, c[0x0][0xb18] ;  /* 0x0002c600ff087b82 */ /* 0x000e620000000a00 */
[----:B------:R-:W-:Y:S01]  /*6070*/  PRMT R0, RZ, 0x654, R0 ;  /* 0x00000654ff007816 */ /* 0x000fe20000000000 */
[----:B------:R-:W-:Y:S01]  /*6080*/  @!PT LDS RZ, [RZ] ;  /* 0x00000000fffff984 */ /* 0x000fe20000000800 */
[----:B------:R-:W-:Y:S01]  /*6090*/  @!PT LDS RZ, [RZ] ;  /* 0x00000000fffff984 */ /* 0x000fe20000000800 */
[----:B------:R-:W-:Y:S01]  /*60a0*/  @!PT LDS RZ, [RZ] ;  /* 0x00000000fffff984 */ /* 0x000fe20000000800 */
[----:B------:R-:W-:Y:S01]  /*60b0*/  @!PT LDS RZ, [RZ] ;  /* 0x00000000fffff984 */ /* 0x000fe20000000800 */
[----:B------:R2:W-:Y:S06]  /*60c0*/  MEMBAR.ALL.CTA ;  /* 0x0000000000007992 */ /* 0x0005ec0000008000 */
[----:B--2---:R-:W2:Y:S01]  /*60d0*/  FENCE.VIEW.ASYNC.S ;  /* 0x00000000000073c6 */ /* 0x004ea20000000000 */
[----:B------:R-:W1:Y:S08]  /*60e0*/  @!P1 LDC R12, c[0x0][0xb20] ;  /* 0x0002c800ff0c9b82 */ /* 0x000e700000000800 */
[----:B------:R-:W1:Y:S01]  /*60f0*/  @!P1 LDC R7, c[0x0][0xb0c] ;  /* 0x0002c300ff079b82 */ /* 0x000e620000000800 */
[----:B--2---:R2:W-:Y:S01]  /*6100*/  SYNCS.ARRIVE.TRANS64.RED.A1T0 RZ, [R0+URZ], RZ ;  /* 0x000000ff00ff79a7 */ /* 0x0045e200081004ff */
[----:B----4-:R-:W-:Y:S04]  /*6110*/  LOP3.LUT P4, RZ, R18, 0x1, RZ, 0xc0, !PT ;  /* 0x0000000112ff7812 */ /* 0x010fe8000788c0ff */
[----:B------:R-:W-:Y:S09]  /*6120*/  P2R R79, PR, RZ, 0x10 ;  /* 0x00000010ff4f7803 */ /* 0x000ff20000000000 */
[----:B------:R-:W-:Y:S02]  /*6130*/  @P4 MOV R30, R16 ;  /* 0x00000010001e4202 */ /* 0x000fe40000000f00 */
[----:B------:R-:W-:Y:S01]  /*6140*/  @P4 LOP3.LUT R29, R17, 0xffff, RZ, 0xc0, !PT ;  /* 0x0000ffff111d4812 */ /* 0x000fe200078ec0ff */
[----:B--23--:R-:W-:Y:S06]  /*6150*/  @!P0 BRA `(.L_x_105) ;  /* 0x0000000000a48947 */ /* 0x00cfec0003800000 */
[----:B------:R-:W-:Y:S01]  /*6160*/  IMAD.HI.U32 R0, R66, R25, RZ ;  /* 0x0000001942007227 */ /* 0x000fe200078e00ff */
[----:B------:R-:W-:Y:S02]  /*6170*/  ISETP.NE.AND P0, PT, R24, 0x1, PT ;  /* 0x000000011800780c */ /* 0x000fe40003f05270 */
[----:B------:R-:W-:Y:S01]  /*6180*/  ISETP.NE.AND P2, PT, R26, 0x1, PT ;  /* 0x000000011a00780c */ /* 0x000fe20003f45270 */
[----:B------:R-:W-:Y:S01]  /*6190*/  IMAD.HI.U32 R4, R67, R60, RZ ;  /* 0x0000003c43047227 */ /* 0x000fe200078e00ff */
[----:B------:R-:W-:Y:S02]  /*61a0*/  SHF.R.U32.HI R0, RZ, R65, R0 ;  /* 0x00000041ff007219 */ /* 0x000fe40000011600 */
[----:B------:R-:W-:Y:S01]  /*61b0*/  ISETP.NE.AND P3, PT, R28, 0x1, PT ;  /* 0x000000011c00780c */ /* 0x000fe20003f65270 */
[----:B------:R-:W-:Y:S01]  /*61c0*/  IMAD.HI.U32 R6, R29, R25, RZ ;  /* 0x000000191d067227 */ /* 0x000fe200078e00ff */
[-C--:B------:R-:W-:Y:S02]  /*61d0*/  SHF.R.U32.HI R4, RZ, R61.reuse, R4 ;  /* 0x0000003dff047219 */ /* 0x080fe40000011604 */
[----:B------:R-:W-:Y:S01]  /*61e0*/  SEL R0, R66, R0, !P0 ;  /* 0x0000000042007207 */ /* 0x000fe20004000000 */
[----:B------:R-:W-:Y:S01]  /*61f0*/  IMAD.HI.U32 R5, R30, R60, RZ ;  /* 0x0000003c1e057227 */ /* 0x000fe200078e00ff */
[----:B------:R-:W-:Y:S03]  /*6200*/  SEL R4, R67, R4, !P3 ;  /* 0x0000000443047207 */ /* 0x000fe60005800000 */
[-C--:B------:R-:W-:Y:S01]  /*6210*/  IMAD.HI.U32 R3, R0, R22.reuse, RZ ;  /* 0x0000001600037227 */ /* 0x080fe200078e00ff */
[----:B------:R-:W-:Y:S03]  /*6220*/  SHF.R.U32.HI R5, RZ, R61, R5 ;  /* 0x0000003dff057219 */ /* 0x000fe60000011605 */
[----:B------:R-:W-:Y:S01]  /*6230*/  IMAD.HI.U32 R2, R4, R22, RZ ;  /* 0x0000001604027227 */ /* 0x000fe200078e00ff */
[----:B------:R-:W-:Y:S02]  /*6240*/  @P2 SHF.R.U32.HI R0, RZ, R23, R3 ;  /* 0x00000017ff002219 */ /* 0x000fe40000011603 */
[----:B------:R-:W-:Y:S02]  /*6250*/  SHF.R.U32.HI R3, RZ, R65, R6 ;  /* 0x00000041ff037219 */ /* 0x000fe40000011606 */
[----:B------:R-:W-:Y:S01]  /*6260*/  @P2 SHF.R.U32.HI R4, RZ, R23, R2 ;  /* 0x00000017ff042219 */ /* 0x000fe20000011602 */
[----:B------:R-:W-:Y:S01]  /*6270*/  IMAD R0, R26, R0, RZ ;  /* 0x000000001a007224 */ /* 0x000fe200078e02ff */
[----:B------:R-:W-:Y:S02]  /*6280*/  SEL R3, R29, R3, !P0 ;  /* 0x000000031d037207 */ /* 0x000fe40004000000 */
[----:B------:R-:W-:Y:S01]  /*6290*/  SEL R2, R30, R5, !P3 ;  /* 0x000000051e027207 */ /* 0x000fe20005800000 */
[----:B------:R-:W-:Y:S01]  /*62a0*/  IMAD R5, R26, R4, RZ ;  /* 0x000000041a057224 */ /* 0x000fe200078e02ff */
[C---:B------:R-:W-:Y:S01]  /*62b0*/  ISETP.GE.AND P0, PT, R3.reuse, R0, PT ;  /* 0x000000000300720c */ /* 0x040fe20003f06270 */
[C---:B------:R-:W-:Y:S03]  /*62c0*/  IMAD.HI.U32 R0, R3.reuse, R22, RZ ;  /* 0x0000001603007227 */ /* 0x040fe600078e00ff */
[C---:B------:R-:W-:Y:S02]  /*62d0*/  ISETP.GE.OR P0, PT, R2.reuse, R5, P0 ;  /* 0x000000050200720c */ /* 0x040fe40000706670 */
[----:B------:R-:W-:Y:S04]  /*62e0*/  SHF.R.U32.HI R0, RZ, R23, R0 ;  /* 0x00000017ff007219 */ /* 0x000fe80000011600 */
[C---:B------:R-:W-:Y:S05]  /*62f0*/  SEL R6, R3.reuse, R0, !P2 ;  /* 0x0000000003067207 */ /* 0x040fea0005000000 */
        /* <DEDUP_REMOVED lines=14> */
[----:B------:R-:W-:Y:S07]  /*63e0*/  IMAD R29, R3, R24, R29 ;  /* 0x00000018031d7224 */ /* 0x000fee00078e021d */
.L_x_105:
[----:B-1----:R-:W-:Y:S01]  /*63f0*/  @!P1 ISETP.NE.AND P0, PT, R8, 0x1, PT ;  /* 0x000000010800980c */ /* 0x002fe20003f05270 */
[----:B------:R-:W-:Y:S01]  /*6400*/  @!P1 IMAD.HI.U32 R2, R29, R9, RZ ;  /* 0x000000091d029227 */ /* 0x000fe200078e00ff */
[----:B------:R-:W-:Y:S01]  /*6410*/  R2UR UR5, R14 ;  /* 0x000000000e0572ca */ /* 0x000fe200000e0000 */
[----:B------:R-:W-:Y:S01]  /*6420*/  BSSY.RECONVERGENT B6, `(.L_x_106) ;  /* 0x0000031000067945 */ /* 0x000fe20003800200 */
[----:B------:R-:W-:Y:S01]  /*6430*/  R2UR UR4, R15 ;  /* 0x000000000f0472ca */ /* 0x000fe200000e0000 */
[C---:B------:R-:W-:Y:S01]  /*6440*/  @!P1 IMAD.HI.U32 R0, R30.reuse, R10, RZ ;  /* 0x0000000a1e009227 */ /* 0x040fe200078e00ff */
[----:B------:R-:W-:Y:S02]  /*6450*/  @!P1 SHF.R.U32.HI R2, RZ, R12, R2 ;  /* 0x0000000cff029219 */ /* 0x000fe40000011602 */
[----:B------:R-:W-:Y:S01]  /*6460*/  @!P1 ISETP.NE.AND P2, PT, R7, 0x1, PT ;  /* 0x000000010700980c */ /* 0x000fe20003f45270 */
[----:B------:R-:W-:Y:S01]  /*6470*/  VIADD R81, R81, 0x1 ;  /* 0x0000000151517836 */ /* 0x000fe20000000000 */
[----:B------:R-:W-:Y:S02]  /*6480*/  @!P1 SEL R2, R29, R2, !P0 ;  /* 0x000000021d029207 */ /* 0x000fe40004000000 */
[----:B------:R-:W-:Y:S02]  /*6490*/  @!P1 SHF.R.U32.HI R0, RZ, R11, R0 ;  /* 0x0000000bff009219 */ /* 0x000fe40000011600 */
[----:B------:R-:W-:Y:S01]  /*64a0*/  LOP3.LUT P0, RZ, R69, 0x1b0, RZ, 0xc0, !PT ;  /* 0x000001b045ff7812 */ /* 0x000fe2000780c0ff */
[----:B------:R-:W-:Y:S01]  /*64b0*/  USHF.L.U32 UR42, UR5, 0x6, URZ ;  /* 0x00000006052a7899 */ /* 0x000fe200080006ff */
[----:B------:R-:W-:Y:S01]  /*64c0*/  @!P1 SEL R3, R30, R0, !P2 ;  /* 0x000000001e039207 */ /* 0x000fe20005000000 */
[----:B------:R-:W-:Y:S01]  /*64d0*/  USHF.L.U32 UR41, UR4, 0x7, URZ ;  /* 0x0000000704297899 */ /* 0x000fe200080006ff */
[----:B------:R-:W-:Y:S03]  /*64e0*/  @P4 SHF.R.U32.HI R70, RZ, 0x10, R17 ;  /* 0x00000010ff464819 */ /* 0x000fe60000011611 */
[----:B------:R-:W-:Y:S02]  /*64f0*/  @!P1 IMAD.IADD R0, R2, 0x1, -R3 ;  /* 0x0000000102009824 */ /* 0x000fe400078e0a03 */
[----:B------:R-:W-:Y:S02]  /*6500*/  @!P1 IMAD.IADD R2, R3, 0x1, -R2 ;  /* 0x0000000103029824 */ /* 0x000fe400078e0a02 */
[----:B------:R-:W-:Y:S02]  /*6510*/  @!P1 IMAD R30, R0, R7, R30 ;  /* 0x00000007001e9224 */ /* 0x000fe400078e021e */
[----:B------:R-:W-:Y:S01]  /*6520*/  @!P1 IMAD R29, R2, R8, R29 ;  /* 0x00000008021d9224 */ /* 0x000fe200078e021d */
[----:B------:R-:W-:Y:S06]  /*6530*/  @!P0 BRA `(.L_x_107) ;  /* 0x00000000007c8947 */ /* 0x000fec0003800000 */
[----:B------:R-:W1:Y:S01]  /*6540*/  LDCU.64 UR8, c[0x4][0x80] ;  /* 0x01001000ff0877ac */ /* 0x000e620008000a00 */
[----:B------:R-:W-:Y:S01]  /*6550*/  MOV R2, 0x0 ;  /* 0x0000000000027802 */ /* 0x000fe20000000f00 */
[----:B------:R-:W-:Y:S02]  /*6560*/  HFMA2 R12, -RZ, RZ, 0, 5.9604644775390625e-08 ;  /* 0x00000001ff0c7431 */ /* 0x000fe400000001ff */
[----:B------:R-:W-:Y:S01]  /*6570*/  IMAD.MOV.U32 R8, RZ, RZ, 0x70 ;  /* 0x00000070ff087424 */ /* 0x000fe200078e00ff */
[----:B------:R2:W3:Y:S01]  /*6580*/  LDC.64 R14, c[0x4][R2] ;  /* 0x01000000020e7b82 */ /* 0x0004e20000000a00 */
[----:B------:R-:W4:Y:S01]  /*6590*/  LDCU.64 UR6, c[0x4][0x88] ;  /* 0x01001100ff0677ac */ /* 0x000f220008000a00 */
[----:B------:R-:W-:Y:S01]  /*65a0*/  IMAD.MOV.U32 R13, RZ, RZ, RZ ;  /* 0x000000ffff0d7224 */ /* 0x000fe200078e00ff */
[----:B------:R-:W2:Y:S01]  /*65b0*/  LDCU.64 UR4, c[0x4][0x8] ;  /* 0x01000100ff0477ac */ /* 0x000ea20008000a00 */
[----:B-1----:R-:W-:Y:S01]  /*65c0*/  MOV R5, UR9 ;  /* 0x0000000900057c02 */ /* 0x002fe20008000f00 */
[----:B------:R-:W-:Y:S01]  /*65d0*/  IMAD.U32 R4, RZ, RZ, UR8 ;  /* 0x00000008ff047e24 */ /* 0x000fe2000f8e00ff */
[----:B----4-:R-:W-:Y:S01]  /*65e0*/  MOV R7, UR7 ;  /* 0x0000000700077c02 */ /* 0x010fe20008000f00 */
[----:B------:R-:W-:Y:S01]  /*65f0*/  IMAD.U32 R6, RZ, RZ, UR6 ;  /* 0x00000006ff067e24 */ /* 0x000fe2000f8e00ff */
[----:B--2---:R-:W-:Y:S01]  /*6600*/  MOV R11, UR5 ;  /* 0x00000005000b7c02 */ /* 0x004fe20008000f00 */
[----:B------:R-:W-:Y:S02]  /*6610*/  IMAD.U32 R10, RZ, RZ, UR4 ;  /* 0x00000004ff0a7e24 */ /* 0x000fe4000f8e00ff */
[----:B------:R-:W-:Y:S07]  /*6620*/  LEPC R20, `(.L_x_108) ;  /* 0x000000001014794e */ /* 0x000fee0000000000 */
[----:B---3-5:R-:W-:Y:S05]  /*6630*/  CALL.ABS.NOINC R14 ;  /* 0x000000000e007343 */ /* 0x028fea0003c00000 */
.L_x_108:
[----:B------:R-:W1:Y:S01]  /*6640*/  LDCU.64 UR8, c[0x4][0x80] ;  /* 0x01001000ff0877ac */ /* 0x000e620008000a00 */
[----:B------:R-:W2:Y:S01]  /*6650*/  LDC.64 R2, c[0x4][R2] ;  /* 0x0100000002027b82 */ /* 0x000ea20000000a00 */
[----:B------:R-:W-:Y:S02]  /*6660*/  HFMA2 R12, -RZ, RZ, 0, 5.9604644775390625e-08 ;  /* 0x00000001ff0c7431 */ /* 0x000fe400000001ff */
[----:B------:R-:W-:Y:S02]  /*6670*/  IMAD.MOV.U32 R8, RZ, RZ, 0x70 ;  /* 0x00000070ff087424 */ /* 0x000fe400078e00ff */
[----:B------:R-:W-:Y:S01]  /*6680*/  IMAD.MOV.U32 R13, RZ, RZ, RZ ;  /* 0x000000ffff0d7224 */ /* 0x000fe200078e00ff */
[----:B------:R-:W3:Y:S01]  /*6690*/  LDCU.64 UR6, c[0x4][0x88] ;  /* 0x01001100ff0677ac */ /* 0x000ee20008000a00 */
[----:B------:R-:W4:Y:S01]  /*66a0*/  LDCU.64 UR4, c[0x4][0x8] ;  /* 0x01000100ff0477ac */ /* 0x000f220008000a00 */
[----:B-1----:R-:W-:Y:S02]  /*66b0*/  MOV R4, UR8 ;  /* 0x0000000800047c02 */ /* 0x002fe40008000f00 */
[----:B------:R-:W-:Y:S02]  /*66c0*/  MOV R5, UR9 ;  /* 0x0000000900057c02 */ /* 0x000fe40008000f00 */
[----:B---3--:R-:W-:Y:S01]  /*66d0*/  MOV R7, UR7 ;  /* 0x0000000700077c02 */ /* 0x008fe20008000f00 */
[----:B------:R-:W-:Y:S01]  /*66e0*/  IMAD.U32 R6, RZ, RZ, UR6 ;  /* 0x00000006ff067e24 */ /* 0x000fe2000f8e00ff */
[----:B----4-:R-:W-:Y:S01]  /*66f0*/  MOV R11, UR5 ;  /* 0x00000005000b7c02 */ /* 0x010fe20008000f00 */
[----:B------:R-:W-:Y:S02]  /*6700*/  IMAD.U32 R10, RZ, RZ, UR4 ;  /* 0x00000004ff0a7e24 */ /* 0x000fe4000f8e00ff */
[----:B------:R-:W-:Y:S07]  /*6710*/  LEPC R20, `(.L_x_107) ;  /* 0x000000001014794e */ /* 0x000fee0000000000 */
[----:B--2---:R-:W-:Y:S05]  /*6720*/  CALL.ABS.NOINC R2 ;  /* 0x0000000002007343 */ /* 0x004fea0003c00000 */
.L_x_107:
[----:B------:R-:W-:Y:S05]  /*6730*/  BSYNC.RECONVERGENT B6 ;  /* 0x0000000000067941 */ /* 0x000fea0003800200 */
.L_x_106:
[----:B------:R-:W-:Y:S01]  /*6740*/  ISETP.NE.U32.AND P4, PT, R58, RZ, PT ;  /* 0x000000ff3a00720c */ /* 0x000fe20003f85070 */
[----:B------:R-:W-:Y:S01]  /*6750*/  UISETP.NE.AND UP2, UPT, UR50, URZ, UPT ;  /* 0x000000ff3200728c */ /* 0x000fe2000bf45270 */
[----:B------:R-:W-:Y:S01]  /*6760*/  ISETP.NE.U32.AND P2, PT, RZ, UR44, PT ;  /* 0x0000002cff007c0c */ /* 0x000fe2000bf45070 */
[----:B------:R-:W-:Y:S01]  /*6770*/  UISETP.NE.U32.AND UP1, UPT, UR46, URZ, UPT ;  /* 0x000000ff2e00728c */ /* 0x000fe2000bf25070 */
[----:B------:R-:W-:Y:S01]  /*6780*/  ISETP.NE.AND.EX P4, PT, R59, RZ, PT, P4 ;  /* 0x000000ff3b00720c */ /* 0x000fe20003f85340 */
[----:B------:R-:W-:Y:S01]  /*6790*/  UPLOP3.LUT UP0, UPT, UPT, UPT, UPT, 0x40, 0x4 ;  /* 0x000000000004789c */ /* 0x000fe20003f0e870 */
[----:B------:R-:W-:Y:S01]  /*67a0*/  ISETP.NE.AND.EX P2, PT, RZ, UR45, PT, P2 ;  /* 0x0000002dff007c0c */ /* 0x000fe2000bf45320 */
[----:B------:R-:W-:Y:S01]  /*67b0*/  UISETP.NE.AND.EX UP1, UPT, UR47, URZ, UPT, UP1 ;  /* 0x000000ff2f00728c */ /* 0x000fe2000bf25310 */
[----:B------:R-:W-:Y:S04]  /*67c0*/  PLOP3.LUT P1, PT, PT, PT, UP2, 0x80, 0x8 ;  /* 0x000000000008781c */ /* 0x000fe80003f2f028 */
[----:B------:R-:W-:Y:S06]  /*67d0*/  @UP2 UPLOP3.LUT UP0, UPT, UPT, UPT, UP1, 0x80, 0x8 ;  /* 0x000000000008289c */ /* 0x000fec0003f0f010 */
[----:B------:R-:W-:Y:S01]  /*67e0*/  PLOP3.LUT P0, PT, PT, PT, UP0, 0x80, 0x8 ;  /* 0x000000000008781c */ /* 0x000fe20003f0f008 */
[----:B------:R-:W-:Y:S01]  /*67f0*/  @!UPT UIADD3 URZ, UPT, UPT, URZ, URZ, URZ ;  /* 0x000000fffffff290 */ /* 0x000fe2000fffe0ff */
[----:B------:R-:W-:Y:S11]  /*6800*/  BRA.U !UP1, `(.L_x_109) ;  /* 0x0000000109387547 */ /* 0x000ff6000b800000 */
[----:B------:R-:W-:Y:S01]  /*6810*/  UISETP.NE.U32.AND UP0, UPT, UR44, URZ, UPT ;  /* 0x000000ff2c00728c */ /* 0x000fe2000bf05070 */
[----:B------:R-:W-:Y:S02]  /*6820*/  HFMA2 R0, -RZ, RZ, 0, 5.9604644775390625e-08 ;  /* 0x00000001ff007431 */ /* 0x000fe400000001ff */
[----:B------:R-:W-:Y:S01]  /*6830*/  IMAD.MOV.U32 R64, RZ, RZ, 0x1 ;  /* 0x00000001ff407424 */ /* 0x000fe200078e00ff */
[----:B------:R-:W-:Y:S06]  /*6840*/  UISETP.NE.AND.EX UP0, UPT, UR45, URZ, UPT, UP0 ;  /* 0x000000ff2d00728c */ /* 0x000fec000bf05300 */
[----:B------:R-:W-:Y:S05]  /*6850*/  PLOP3.LUT P3, PT, PT, PT, UP0, 0x80, 0x8 ;  /* 0x000000000008781c */ /* 0x000fea0003f6f008 */
[----:B------:R-:W1:Y:S01]  /*6860*/  @UP0 LDCU.64 UR4, c[0x0][0x888] ;  /* 0x00011100ff0407ac */ /* 0x000e620008000a00 */
[----:B------:R-:W-:Y:S07]  /*6870*/  @UP0 UIMAD UR6, UR60, UR46, URZ ;  /* 0x0000002e3c0602a4 */ /* 0x000fee000f8e02ff */
[----:B------:R-:W-:Y:S01]  /*6880*/  @!P3 PRMT R64, R0, 0x7610, R64 ;  /* 0x000076100040b816 */ /* 0x000fe20000000040 */
[----:B-1----:R-:W-:Y:S06]  /*6890*/  @UP0 UIMAD.WIDE UR4, UR6, 0x4, UR4 ;  /* 0x00000004060408a5 */ /* 0x002fec000f8e0204 */
[----:B------:R-:W-:Y:S01]  /*68a0*/  IMAD.U32 R2, RZ, RZ, UR4 ;  /* 0x00000004ff027e24 */ /* 0x000fe2000f8e00ff */
[----:B------:R-:W-:Y:S04]  /*68b0*/  MOV R3, UR5 ;  /* 0x0000000500037c02 */ /* 0x000fe80008000f00 */
[----:B------:R-:W1:Y:S01]  /*68c0*/  @!UP0 LDCU UR4, c[0x0][0x880] ;  /* 0x00011000ff0487ac */ /* 0x000e620008000800 */
[----:B-----5:R2:W5:Y:S02]  /*68d0*/  @P3 LDG.E R35, desc[UR52][R2.64] ;  /* 0x0000003402233981 */ /* 0x020564000c1e1900 */
[----:B-12---:R-:W-:Y:S02]  /*68e0*/  @!P3 IMAD.U32 R35, RZ, RZ, UR4 ;  /* 0x00000004ff23be24 */ /* 0x006fe4000f8e00ff */
.L_x_109:
[----:B------:R-:W-:Y:S05]  /*68f0*/  @!P4 BRA `(.L_x_110) ;  /* 0x000000000020c947 */ /* 0x000fea0003800000 */
[----:B------:R-:W-:Y:S04]  /*6900*/  ISETP.NE.U32.AND P3, PT, R56, RZ, PT ;  /* 0x000000ff3800720c */ /* 0x000fe80003f65070 */
[----:B------:R-:W-:Y:S11]  /*6910*/  ISETP.NE.AND.EX P3, PT, R57, RZ, PT, P3 ;  /* 0x000000ff3900720c */ /* 0x000ff60003f65330 */
[----:B------:R-:W-:Y:S02]  /*6920*/  @!UPT UIADD3 URZ, UPT, UPT, URZ, URZ, URZ ;  /* 0x000000fffffff290 */ /* 0x000fe4000fffe0ff */
[----:B------:R-:W1:Y:S01]  /*6930*/  @P3 LDC.64 R2, c[0x0][0x8a8] ;  /* 0x00022a00ff023b82 */ /* 0x000e620000000a00 */
[----:B------:R-:W-:Y:S04]  /*6940*/  @P3 IMAD R0, R58, UR60, RZ ;  /* 0x0000003c3a003c24 */ /* 0x000fe8000f8e02ff */
[----:B-1----:R-:W-:Y:S05]  /*6950*/  @P3 IMAD.WIDE R2, R0, 0x4, R2 ;  /* 0x0000000400023825 */ /* 0x002fea00078e0202 */
[----:B-----5:R1:W5:Y:S02]  /*6960*/  @P3 LDG.E R33, desc[UR52][R2.64] ;  /* 0x0000003402213981 */ /* 0x020364000c1e1900 */
[----:B-1----:R-:W2:Y:S02]  /*6970*/  @!P3 LDC R33, c[0x0][0x8a0] ;  /* 0x00022800ff21bb82 */ /* 0x002ea40000000800 */
.L_x_110:
[----:B-----5:R-:W-:Y:S01]  /*6980*/  FSETP.NEU.AND P3, PT, R35, RZ, PT ;  /* 0x000000ff2300720b */ /* 0x020fe20003f6d000 */
[----:B------:R-:W-:Y:S01]  /*6990*/  BSSY B1, `(.L_x_111) ;  /* 0x0000039000017945 */ /* 0x000fe20003800000 */
[----:B------:R-:W-:Y:S01]  /*69a0*/  SEL R3, RZ, 0xffffffff, P2 ;  /* 0xffffffffff037807 */ /* 0x000fe20001000000 */
[----:B------:R-:W-:Y:S01]  /*69b0*/  IMAD.MOV.U32 R86, RZ, RZ, 0x1 ;  /* 0x00000001ff567424 */ /* 0x000fe200078e00ff */
[----:B------:R-:W-:Y:S01]  /*69c0*/  @P1 LOP3.LUT P2, RZ, R64, 0xff, RZ, 0xc0, !PT ;  /* 0x000000ff40ff1812 */ /* 0x000fe2000784c0ff */
[----:B------:R-:W-:Y:S01]  /*69d0*/  IMAD R34, R31, 0x40, R32 ;  /* 0x000000401f227824 */ /* 0x000fe200078e0220 */
[----:B------:R-:W-:Y:S01]  /*69e0*/  @P1 SEL R0, RZ, 0xffffffff, P3 ;  /* 0xffffffffff001807 */ /* 0x000fe20001800000 */
[----:B------:R-:W-:Y:S01]  /*69f0*/  IMAD R82, R77, -0x10, R75 ;  /* 0xfffffff04d527824 */ /* 0x000fe200078e024b */
[----:B------:R-:W-:Y:S01]  /*6a00*/  LOP3.LUT R73, R73, 0x1, RZ, 0x3c, !PT ;  /* 0x0000000149497812 */ /* 0x000fe200078e3cff */
[----:B------:R-:W-:Y:S01]  /*6a10*/  IMAD.MOV.U32 R85, RZ, RZ, RZ ;  /* 0x000000ffff557224 */ /* 0x000fe200078e00ff */
[----:B------:R-:W-:Y:S02]  /*6a20*/  @P0 SEL R0, R3, R0, !P2 ;  /* 0x0000000003000207 */ /* 0x000fe40005000000 */
[----:B------:R-:W-:Y:S02]  /*6a30*/  CS2R R54, SRZ ;  /* 0x0000000000367805 */ /* 0x000fe4000001ff00 */
[----:B------:R-:W-:Y:S02]  /*6a40*/  LEA R84, R31, UR36, 0x3 ;  /* 0x000000241f547c11 */ /* 0x000fe4000f8e18ff */
[----:B------:R-:W-:Y:S02]  /*6a50*/  CS2R R52, SRZ ;  /* 0x0000000000347805 */ /* 0x000fe4000001ff00 */
[----:B------:R-:W-:Y:S02]  /*6a60*/  @P1 LOP3.LUT R0, R0, 0x1, RZ, 0xc0, !PT ;  /* 0x0000000100001812 */ /* 0x000fe400078ec0ff */
[----:B------:R-:W-:Y:S02]  /*6a70*/  CS2R R50, SRZ ;  /* 0x0000000000327805 */ /* 0x000fe4000001ff00 */
[----:B------:R-:W-:Y:S02]  /*6a80*/  PLOP3.LUT P2, PT, PT, PT, UP1, 0x80, 0x8 ;  /* 0x000000000008781c */ /* 0x000fe40003f4f018 */
[----:B------:R-:W-:Y:S02]  /*6a90*/  CS2R R48, SRZ ;  /* 0x0000000000307805 */ /* 0x000fe4000001ff00 */
[----:B------:R-:W-:Y:S02]  /*6aa0*/  ISETP.NE.U32.OR P5, PT, R0, 0x1, !P1 ;  /* 0x000000010000780c */ /* 0x000fe40004fa5470 */
[----:B------:R-:W-:Y:S02]  /*6ab0*/  CS2R R46, SRZ ;  /* 0x00000000002e7805 */ /* 0x000fe4000001ff00 */
[----:B------:R-:W-:Y:S02]  /*6ac0*/  LOP3.LUT P4, R80, R64, 0xff, RZ, 0xc0, !PT ;  /* 0x000000ff40507812 */ /* 0x000fe4000788c0ff */
[----:B------:R-:W-:Y:S02]  /*6ad0*/  CS2R R44, SRZ ;  /* 0x00000000002c7805 */ /* 0x000fe4000001ff00 */
[----:B------:R-:W-:Y:S02]  /*6ae0*/  SEL R2, RZ, 0xffffffff, P3 ;  /* 0xffffffffff027807 */ /* 0x000fe40001800000 */
[----:B------:R-:W-:Y:S02]  /*6af0*/  CS2R R42, SRZ ;  /* 0x00000000002a7805 */ /* 0x000fe4000001ff00 */
[----:B------:R-:W-:Y:S02]  /*6b00*/  P2R R83, PR, RZ, 0x20 ;  /* 0x00000020ff537803 */ /* 0x000fe40000000000 */
[----:B------:R-:W-:Y:S02]  /*6b10*/  CS2R R40, SRZ ;  /* 0x0000000000287805 */ /* 0x000fe4000001ff00 */
[----:B------:R-:W-:Y:S02]  /*6b20*/  @P2 SEL R2, R3, R2, !P4 ;  /* 0x0000000203022207 */ /* 0x000fe40006000000 */
[----:B------:R-:W-:Y:S02]  /*6b30*/  @P5 SHF.L.U32 R0, R73, 0x1f, RZ ;  /* 0x0000001f49005819 */ /* 0x000fe400000006ff */
[----:B------:R-:W-:Y:S02]  /*6b40*/  LOP3.LUT R2, R2, 0x1, RZ, 0xc0, !PT ;  /* 0x0000000102027812 */ /* 0x000fe400078ec0ff */
[----:B------:R1:W3:Y:S02]  /*6b50*/  @P5 SYNCS.PHASECHK.TRANS64.TRYWAIT P1, [UR36+0x30], R0 ;  /* 0x00003000ff0055a7 */ /* 0x0002e40008021124 */
[----:B------:R-:W-:Y:S04]  /*6b60*/  ISETP.NE.U32.AND P2, PT, R2, 0x1, PT ;  /* 0x000000010200780c */ /* 0x000fe80003f45070 */
[----:B------:R-:W-:Y:S02]  /*6b70*/  P2R R87, PR, RZ, 0x4 ;  /* 0x00000004ff577803 */ /* 0x000fe40000000000 */
[----:B-1----:R-:W-:Y:S04]  /*6b80*/  SHF.L.U32 R0, R72, 0x1f, RZ ;  /* 0x0000001f48007819 */ /* 0x002fe800000006ff */
[----:B------:R1:W4:Y:S01]  /*6b90*/  SYNCS.PHASECHK.TRANS64.TRYWAIT P0, [R84+URZ+0xa0], R0 ;  /* 0x0000a000540075a7 */ /* 0x00032200080011ff */
[----:B---3--:R-:W-:Y:S01]  /*6ba0*/  @P5 SEL R86, RZ, 0x1, !P1 ;  /* 0x00000001ff565807 */ /* 0x008fe20004800000 */
[----:B-1----:R-:W-:Y:S06]  /*6bb0*/  @!P5 BRA `(.L_x_112) ;  /* 0x000000000058d947 */ /* 0x002fec0003800000 */
[----:B------:R-:W-:Y:S01]  /*6bc0*/  IMAD.MOV.U32 R54, RZ, RZ, RZ ;  /* 0x000000ffff367224 */ /* 0x000fe200078e00ff */
[----:B------:R-:W-:Y:S01]  /*6bd0*/  ISETP.NE.AND P1, PT, R86, RZ, PT ;  /* 0x000000ff5600720c */ /* 0x000fe20003f25270 */
[----:B------:R-:W-:Y:S01]  /*6be0*/  BSSY B0, `(.L_x_113) ;  /* 0x000000c000007945 */ /* 0x000fe20003800000 */
[----:B------:R-:W-:Y:S02]  /*6bf0*/  CS2R R42, SRZ ;  /* 0x00000000002a7805 */ /* 0x000fe4000001ff00 */
[----:B------:R-:W-:Y:S02]  /*6c00*/  CS2R R40, SRZ ;  /* 0x0000000000287805 */ /* 0x000fe4000001ff00 */
[----:B------:R-:W-:Y:S02]  /*6c10*/  CS2R R46, SRZ ;  /* 0x00000000002e7805 */ /* 0x000fe4000001ff00 */
[----:B------:R-:W-:Y:S02]  /*6c20*/  CS2R R44, SRZ ;  /* 0x00000000002c7805 */ /* 0x000fe4000001ff00 */
[----:B------:R-:W-:Y:S02]  /*6c30*/  CS2R R50, SRZ ;  /* 0x0000000000327805 */ /* 0x000fe4000001ff00 */
[----:B------:R-:W-:Y:S02]  /*6c40*/  CS2R R48, SRZ ;  /* 0x0000000000307805 */ /* 0x000fe4000001ff00 */
[----:B------:R-:W-:Y:S01]  /*6c50*/  CS2R R52, SRZ ;  /* 0x0000000000347805 */ /* 0x000fe2000001ff00 */
[----:B------:R-:W-:Y:S06]  /*6c60*/  @P1 BRA `(.L_x_114) ;  /* 0x00000000000c1947 */ /* 0x000fec0003800000 */
[----:B------:R-:W-:Y:S04]  /*6c70*/  SHF.L.U32 R3, R73, 0x1f, RZ ;  /* 0x0000001f49037819 */ /* 0x000fe800000006ff */
[----:B------:R-:W1:Y:S02]  /*6c80*/  SYNCS.PHASECHK.TRANS64.TRYWAIT P1, [UR36+0x30], R3 ;  /* 0x00003003ff0075a7 */ /* 0x000e640008021124 */
[----:B-1----:R-:W-:Y:S05]  /*6c90*/  @!P1 BRA `(.L_x_115) ;  /* 0x0000002800e89947 */ /* 0x002fea0003800000 */
.L_x_114:
[----:B------:R-:W-:Y:S05]  /*6ca0*/  BSYNC B0 ;  /* 0x0000000000007941 */ /* 0x000fea0003800000 */
.L_x_113:
[----:B------:R-:W-:Y:S01]  /*6cb0*/  ISETP.NE.AND P1, PT, R87, RZ, PT ;  /* 0x000000ff5700720c */ /* 0x000fe20003f25270 */
[----:B------:R-:W-:Y:S11]  /*6cc0*/  HFMA2 R85, -RZ, RZ, 0, 5.9604644775390625e-08 ;  /* 0x00000001ff557431 */ /* 0x000ff600000001ff */
[----:B------:R-:W-:Y:S01]  /*6cd0*/  @!UPT UIADD3 URZ, UPT, UPT, URZ, URZ, URZ ;  /* 0x000000fffffff290 */ /* 0x000fe2000fffe0ff */
[----:B------:R3:W1:Y:S04]  /*6ce0*/  @P1 LDS.128 R40, [R76] ;  /* 0x000000004c281984 */ /* 0x0006680000000c00 */
[----:B------:R3:W1:Y:S04]  /*6cf0*/  @P1 LDS.128 R44, [R75+0x10] ;  /* 0x000010004b2c1984 */ /* 0x0006680000000c00 */
[----:B------:R3:W1:Y:S04]  /*6d00*/  @P1 LDS.128 R48, [R74+0x20] ;  /* 0x000020004a301984 */ /* 0x0006680000000c00 */
[----:B------:R3:W1:Y:S02]  /*6d10*/  @P1 LDS.128 R52, [R82+0x30] ;  /* 0x0000300052341984 */ /* 0x0006640000000c00 */
.L_x_112:
[----:B------:R-:W-:Y:S05]  /*6d20*/  BSYNC B1 ;  /* 0x0000000000017941 */ /* 0x000fea0003800000 */
.L_x_111:
[----:B-1----:R-:W-:Y:S04]  /*6d30*/  SHF.R.U32.HI R2, RZ, 0x15, R34 ;  /* 0x00000015ff027819 */ /* 0x002fe80000011622 */
[----:B------:R-:W-:Y:S01]  /*6d40*/  LOP3.LUT P1, RZ, R2, 0x3, R68, 0x48, !PT ;  /* 0x0000000302ff7812 */ /* 0x000fe20007824844 */
[----:B------:R-:W-:Y:S01]  /*6d50*/  @!UPT UIADD3 URZ, UPT, UPT, URZ, URZ, URZ ;  /* 0x000000fffffff290 */ /* 0x000fe2000fffe0ff */
[----:B----4-:R-:W-:Y:S11]  /*6d60*/  @P0 BRA `(.L_x_116) ;  /* 0x0000000000080947 */ /* 0x010ff60003800000 */
[----:B------:R-:W1:Y:S02]  /*6d70*/  SYNCS.PHASECHK.TRANS64.TRYWAIT P0, [R84+URZ+0xa0], R0 ;  /* 0x0000a000540075a7 */ /* 0x000e6400080011ff */
[----:B-1----:R-:W-:Y:S05]  /*6d80*/  @!P0 BRA `(.L_x_117) ;  /* 0x0000002800c48947 */ /* 0x002fea0003800000 */
.L_x_116:
[----:B------:R-:W-:Y:S05]  /*6d90*/  @!P1 BRA `(.L_x_118) ;  /* 0x0000000000409947 */ /* 0x000fea0003800000 */
[----:B------:R-:W4:Y:S01]  /*6da0*/  LDCU.64 UR8, c[0x4][0x70] ;  /* 0x01000e00ff0877ac */ /* 0x000f220008000a00 */
[----:B------:R-:W-:Y:S01]  /*6db0*/  MOV R3, 0x0 ;  /* 0x0000000000037802 */ /* 0x000fe20000000f00 */
[----:B------:R-:W-:Y:S02]  /*6dc0*/  HFMA2 R12, -RZ, RZ, 0, 5.9604644775390625e-08 ;  /* 0x00000001ff0c7431 */ /* 0x000fe400000001ff */
[----:B------:R-:W-:Y:S02]  /*6dd0*/  IMAD.MOV.U32 R8, RZ, RZ, 0x192 ;  /* 0x00000192ff087424 */ /* 0x000fe400078e00ff */
[----:B------:R-:W-:Y:S01]  /*6de0*/  IMAD.MOV.U32 R13, RZ, RZ, RZ ;  /* 0x000000ffff0d7224 */ /* 0x000fe200078e00ff */
[----:B------:R-:W5:Y:S01]  /*6df0*/  LDCU.64 UR6, c[0x4][0x78] ;  /* 0x01000f00ff0677ac */ /* 0x000f620008000a00 */
[----:B------:R-:W1:Y:S01]  /*6e00*/  LDC.64 R2, c[0x4][R3] ;  /* 0x0100000003027b82 */ /* 0x000e620000000a00 */
[----:B------:R-:W2:Y:S01]  /*6e10*/  LDCU.64 UR4, c[0x4][0x10] ;  /* 0x01000200ff0477ac */ /* 0x000ea20008000a00 */
[----:B----4-:R-:W-:Y:S01]  /*6e20*/  MOV R5, UR9 ;  /* 0x0000000900057c02 */ /* 0x010fe20008000f00 */
[----:B------:R-:W-:Y:S01]  /*6e30*/  IMAD.U32 R4, RZ, RZ, UR8 ;  /* 0x00000008ff047e24 */ /* 0x000fe2000f8e00ff */
[----:B-----5:R-:W-:Y:S01]  /*6e40*/  MOV R7, UR7 ;  /* 0x0000000700077c02 */ /* 0x020fe20008000f00 */
[----:B------:R-:W-:Y:S01]  /*6e50*/  IMAD.U32 R6, RZ, RZ, UR6 ;  /* 0x00000006ff067e24 */ /* 0x000fe2000f8e00ff */
[----:B--2---:R-:W-:Y:S01]  /*6e60*/  MOV R11, UR5 ;  /* 0x00000005000b7c02 */ /* 0x004fe20008000f00 */
[----:B------:R-:W-:Y:S02]  /*6e70*/  IMAD.U32 R10, RZ, RZ, UR4 ;  /* 0x00000004ff0a7e24 */ /* 0x000fe4000f8e00ff */
[----:B------:R-:W-:Y:S07]  /*6e80*/  LEPC R20, `(.L_x_118) ;  /* 0x000000001014794e */ /* 0x000fee0000000000 */
[----:B-1-3--:R-:W-:Y:S05]  /*6e90*/  CALL.ABS.NOINC R2 ;  /* 0x0000000002007343 */ /* 0x00afea0003c00000 */
.L_x_118:
[----:B------:R-:W-:Y:S05]  /*6ea0*/  WARPSYNC.ALL ;  /* 0x0000000000007948 */ /* 0x000fea0003800000 */
[----:B------:R-:W-:Y:S01]  /*6eb0*/  R2UR UR4, R34 ;  /* 0x00000000220472ca */ /* 0x000fe200000e0000 */
[----:B------:R-:W-:Y:S01]  /*6ec0*/  BSSY.RECONVERGENT B0, `(.L_x_119) ;  /* 0x000003d000007945 */ /* 0x000fe20003800200 */
[----:B------:R-:W-:Y:S11]  /*6ed0*/  ISETP.NE.AND P0, PT, R78, RZ, PT ;  /* 0x000000ff4e00720c */ /* 0x000ff60003f05270 */
[----:B------:R-:W1:Y:S02]  /*6ee0*/  LDTM.x16 R4, tmem[UR4] ;  /* 0x00000004000479ee */ /* 0x000e640008240000 */
[C---:B-12---:R-:W-:Y:S01]  /*6ef0*/  FMUL R0, R33.reuse, R4 ;  /* 0x0000000421007220 */ /* 0x046fe20000400000 */
[C---:B------:R-:W-:Y:S01]  /*6f00*/  FMUL R2, R33.reuse, R5 ;  /* 0x0000000521027220 */ /* 0x040fe20000400000 */
[C---:B------:R-:W-:Y:S01]  /*6f10*/  FMUL R3, R33.reuse, R6 ;  /* 0x0000000621037220 */ /* 0x040fe20000400000 */
[----:B------:R-:W-:Y:S01]  /*6f20*/  FMUL R7, R33, R7 ;  /* 0x0000000721077220 */ /* 0x000fe20000400000 */
[----:B------:R-:W-:Y:S01]  /*6f30*/  FFMA R36, R35, R40, R0 ;  /* 0x0000002823247223 */ /* 0x000fe20000000000 */
        /* <DEDUP_REMOVED lines=10> */
[----:B------:R1:W-:Y:S01]  /*6fe0*/  STS.128 [R76], R36 ;  /* 0x000000244c007388 */ /* 0x0003e20000000c00 */
        /* <DEDUP_REMOVED lines=8> */
[----:B------:R1:W-:Y:S01]  /*7070*/  STS.128 [R75+0x10], R4 ;  /* 0x000010044b007388 */ /* 0x0003e20000000c00 */
[----:B------:R-:W-:Y:S01]  /*7080*/  FMUL R13, R33, R17 ;  /* 0x00000011210d7220 */ /* 0x000fe20000400000 */
[----:B------:R-:W-:Y:S01]  /*7090*/  FFMA R10, R35, R50, R10 ;  /* 0x00000032230a7223 */ /* 0x000fe2000000000a */
[----:B------:R-:W-:Y:S01]  /*70a0*/  FMUL R14, R33, R18 ;  /* 0x00000012210e7220 */ /* 0x000fe20000400000 */
[----:B------:R-:W-:Y:S01]  /*70b0*/  FFMA R11, R35, R51, R15 ;  /* 0x00000033230b7223 */ /* 0x000fe2000000000f */
[----:B------:R-:W-:Y:S01]  /*70c0*/  FMUL R19, R33, R19 ;  /* 0x0000001321137220 */ /* 0x000fe20000400000 */
[C---:B------:R-:W-:Y:S01]  /*70d0*/  FFMA R12, R35.reuse, R52, R12 ;  /* 0x00000034230c7223 */ /* 0x040fe2000000000c */
[C---:B------:R-:W-:Y:S01]  /*70e0*/  FFMA R13, R35.reuse, R53, R13 ;  /* 0x00000035230d7223 */ /* 0x040fe2000000000d */
[C---:B------:R-:W-:Y:S01]  /*70f0*/  FFMA R14, R35.reuse, R54, R14 ;  /* 0x00000036230e7223 */ /* 0x040fe2000000000e */
[----:B------:R1:W-:Y:S01]  /*7100*/  STS.128 [R74+0x20], R8 ;  /* 0x000020084a007388 */ /* 0x0003e20000000c00 */
[----:B------:R-:W-:Y:S05]  /*7110*/  FFMA R15, R35, R55, R19 ;  /* 0x00000037230f7223 */ /* 0x000fea0000000013 */
[----:B------:R1:W-:Y:S01]  /*7120*/  STS.128 [R82+0x30], R12 ;  /* 0x0000300c52007388 */ /* 0x0003e20000000c00 */
[----:B------:R-:W-:Y:S01]  /*7130*/  @!PT LDS RZ, [RZ] ;  /* 0x00000000fffff984 */ /* 0x000fe20000000800 */
[----:B------:R-:W-:Y:S01]  /*7140*/  @!PT LDS RZ, [RZ] ;  /* 0x00000000fffff984 */ /* 0x000fe20000000800 */
[----:B------:R-:W-:Y:S01]  /*7150*/  @!PT LDS RZ, [RZ] ;  /* 0x00000000fffff984 */ /* 0x000fe20000000800 */
[----:B------:R-:W-:Y:S01]  /*7160*/  @!PT LDS RZ, [RZ] ;  /* 0x00000000fffff984 */ /* 0x000fe20000000800 */
[----:B------:R2:W-:Y:S06]  /*7170*/  MEMBAR.ALL.CTA ;  /* 0x0000000000007992 */ /* 0x0005ec0000008000 */
[----:B--2---:R-:W2:Y:S02]  /*7180*/  FENCE.VIEW.ASYNC.S ;  /* 0x00000000000073c6 */ /* 0x004ea40000000000 */
[----:B--2---:R-:W-:Y:S06]  /*7190*/  BAR.SYNC.DEFER_BLOCKING 0x1, 0x80 ;  /* 0x0042000000007b1d */ /* 0x004fec0000010000 */
[----:B------:R-:W-:Y:S05]  /*71a0*/  @P0 BRA `(.L_x_120) ;  /* 0x0000000000380947 */ /* 0x000fea0003800000 */
[----:B------:R-:W-:Y:S01]  /*71b0*/  UIADD3 UR4, UPT, UPT, UR36, 0x200, URZ ;  /* 0x0000020024047890 */ /* 0x000fe2000fffe0ff */
[----:B------:R-:W-:Y:S01]  /*71c0*/  UMOV UR43, UR60 ;  /* 0x0000003c002b7c82 */ /* 0x000fe20008000000 */
[----:B------:R-:W-:Y:S02]  /*71d0*/  UIADD3 UR9, UPT, UPT, UR41, 0x40, URZ ;  /* 0x0000004029097890 */ /* 0x000fe4000fffe0ff */
[----:B------:R-:W-:Y:S02]  /*71e0*/  UIADD3 UR8, UPT, UPT, UR36, 0x1200, URZ ;  /* 0x0000120024087890 */ /* 0x000fe4000fffe0ff */
[----:B------:R-:W-:Y:S01]  /*71f0*/  MOV R69, UR4 ;  /* 0x0000000400457c02 */ /* 0x000fe20008000f00 */
[----:B------:R-:W-:Y:S01]  /*7200*/  UIADD3 UR4, UP0, UPT, UR48, 0x680, URZ ;  /* 0x0000068030047890 */ /* 0x000fe2000ff1e0ff */
[----:B------:R-:W-:Y:S02]  /*7210*/  UMOV UR10, UR42 ;  /* 0x0000002a000a7c82 */ /* 0x000fe40008000000 */
[----:B------:R-:W-:Y:S01]  /*7220*/  R2UR UR40, R69 ;  /* 0x00000000452872ca */ /* 0x000fe200000e0000 */
[----:B------:R-:W-:Y:S01]  /*7230*/  UIADD3.X UR5, UPT, UPT, URZ, UR49, URZ, UP0, !UPT ;  /* 0x00000031ff057290 */ /* 0x000fe200087fe4ff */
[----:B------:R-:W-:Y:S11]  /*7240*/  UMOV UR11, UR60 ;  /* 0x0000003c000b7c82 */ /* 0x000ff60008000000 */
[----:B------:R2:W-:Y:S01]  /*7250*/  UTMASTG.3D [UR40], [UR4] ;  /* 0x00000028040073b5 */ /* 0x0005e20008010000 */
[----:B------:R2:W-:Y:S01]  /*7260*/  UTMASTG.3D [UR8], [UR4] ;  /* 0x00000008040073b5 */ /* 0x0005e20008010000 */
[----:B------:R0:W-:Y:S01]  /*7270*/  UTMACMDFLUSH ;  /* 0x00000000000079b7 */ /* 0x0001e20000000000 */
[----:B--2---:R-:W-:Y:S04]  /*7280*/  DEPBAR.LE SB0, 0x1 ;  /* 0x000080400000791a */ /* 0x004fe80000000000 */
.L_x_120:
[----:B------:R-:W-:Y:S05]  /*7290*/  BSYNC.RECONVERGENT B0 ;  /* 0x0000000000007941 */ /* 0x000fea0003800200 */
.L_x_119:
[----:B------:R-:W-:Y:S01]  /*72a0*/  BAR.SYNC.DEFER_BLOCKING 0x1, 0x80 ;  /* 0x0042000000007b1d */ /* 0x000fe20000010000 */
[----:B------:R-:W-:Y:S01]  /*72b0*/  ISETP.NE.AND P1, PT, R83, RZ, PT ;  /* 0x000000ff5300720c */ /* 0x000fe20003f25270 */
[----:B------:R-:W-:Y:S01]  /*72c0*/  UISETP.NE.AND UP0, UPT, UR39, URZ, UPT ;  /* 0x000000ff2700728c */ /* 0x000fe2000bf05270 */
[----:B------:R-:W-:Y:S11]  /*72d0*/  LEA R2, R85, UR36, 0x3 ;  /* 0x0000002455027c11 */ /* 0x000ff6000f8e18ff */
[----:B------:R-:W-:Y:S01]  /*72e0*/  @P1 SHF.L.U32 R3, R73, 0x1f, RZ ;  /* 0x0000001f49031819 */ /* 0x000fe200000006ff */
[----:B------:R-:W-:Y:S06]  /*72f0*/  BRA.U !UP0, `(.L_x_121) ;  /* 0x0000000108247547 */ /* 0x000fec000b800000 */
[----:B-1----:R-:W-:Y:S01]  /*7300*/  IMAD.U32 R4, RZ, RZ, UR37 ;  /* 0x00000025ff047e24 */ /* 0x002fe2000f8e00ff */
[----:B------:R-:W-:Y:S01]  /*7310*/  MOV R0, UR54 ;  /* 0x0000003600007c02 */ /* 0x000fe20008000f00 */
[----:B------:R-:W-:Y:S03]  /*7320*/  UIADD3 UR4, UPT, UPT, UR37, 0x1, URZ ;  /* 0x0000000125047890 */ /* 0x000fe6000fffe0ff */
[----:B------:R-:W-:Y:S01]  /*7330*/  @P1 LEA R4, R4, UR36, 0x3 ;  /* 0x0000002404041c11 */ /* 0x000fe2000f8e18ff */
[----:B------:R-:W-:Y:S04]  /*7340*/  UISETP.NE.AND UP0, UPT, UR4, 0x4, UPT ;  /* 0x000000040400788c */ /* 0x000fe8000bf05270 */
[----:B------:R-:W-:Y:S01]  /*7350*/  @P1 VIADD R4, R4, 0x50 ;  /* 0x0000005004041836 */ /* 0x000fe20000000000 */
[----:B------:R-:W-:Y:S04]  /*7360*/  USEL UR37, UR4, URZ, UP0 ;  /* 0x000000ff04257287 */ /* 0x000fe80008000000 */
[----:B------:R-:W-:Y:S04]  /*7370*/  @P1 PRMT R0, R0, 0x654, R4 ;  /* 0x0000065400001816 */ /* 0x000fe80000000004 */
[----:B------:R2:W-:Y:S04]  /*7380*/  @P1 SYNCS.ARRIVE.TRANS64.RED.A1T0 RZ, [R0+URZ], RZ ;  /* 0x000000ff00ff19a7 */ /* 0x0005e800081004ff */
.L_x_121:
[----:B------:R-:W4:Y:S01]  /*7390*/  @P1 SYNCS.PHASECHK.TRANS64.TRYWAIT P0, [R2+URZ+0x30], R3 ;  /* 0x00003003020015a7 */ /* 0x000f2200080011ff */
[----:B------:R-:W-:Y:S01]  /*73a0*/  BSSY B1, `(.L_x_122) ;  /* 0x0000016000017945 */ /* 0x000fe20003800000 */
[----:B----4-:R-:W-:Y:S03]  /*73b0*/  @P1 SEL R86, RZ, 0x1, !P0 ;  /* 0x00000001ff561807 */ /* 0x010fe60004000000 */
[----:B------:R-:W-:Y:S05]  /*73c0*/  @!P1 BRA `(.L_x_123) ;  /* 0x00000000004c9947 */ /* 0x000fea0003800000 */
[----:B------:R-:W-:Y:S01]  /*73d0*/  ISETP.NE.AND P0, PT, R86, RZ, PT ;  /* 0x000000ff5600720c */ /* 0x000fe20003f05270 */
[----:B------:R-:W-:Y:S01]  /*73e0*/  BSSY B0, `(.L_x_124) ;  /* 0x000000b000007945 */ /* 0x000fe20003800000 */
[----:B------:R-:W-:Y:S11]  /*73f0*/  ISETP.NE.AND P1, PT, R87, RZ, PT ;  /* 0x000000ff5700720c */ /* 0x000ff60003f25270 */
[----:B------:R-:W-:Y:S02]  /*7400*/  @!UPT UIADD3 URZ, UPT, UPT, URZ, URZ, URZ ;  /* 0x000000fffffff290 */ /* 0x000fe4000fffe0ff */
[C---:B-1----:R-:W-:Y:S01]  /*7410*/  @P1 IMAD R6, R85.reuse, 0x2000, R76 ;  /* 0x0000200055061824 */ /* 0x042fe200078e024c */
[C---:B------:R-:W-:Y:S01]  /*7420*/  @P1 LEA R4, R85.reuse, R74, 0xd ;  /* 0x0000004a55041211 */ /* 0x040fe200078e68ff */
[C---:B------:R-:W-:Y:S02]  /*7430*/  @P1 IMAD R5, R85.reuse, 0x2000, R75 ;  /* 0x0000200055051824 */ /* 0x040fe400078e024b */
[----:B------:R-:W-:Y:S01]  /*7440*/  @P1 IMAD R3, R85, 0x2000, R82 ;  /* 0x0000200055031824 */ /* 0x000fe200078e0252 */
[----:B------:R-:W-:Y:S06]  /*7450*/  @P0 BRA `(.L_x_125) ;  /* 0x00000000000c0947 */ /* 0x000fec0003800000 */
[----:B--2---:R-:W-:Y:S04]  /*7460*/  SHF.L.U32 R0, R73, 0x1f, RZ ;  /* 0x0000001f49007819 */ /* 0x004fe800000006ff */
[----:B------:R-:W1:Y:S02]  /*7470*/  SYNCS.PHASECHK.TRANS64.TRYWAIT P0, [R2+URZ+0x30], R0 ;  /* 0x00003000020075a7 */ /* 0x000e6400080011ff */
[----:B-1----:R-:W-:Y:S05]  /*7480*/  @!P0 BRA `(.L_x_126) ;  /* 0x0000002400188947 */ /* 0x002fea0003800000 */
.L_x_125:
[----:B------:R-:W-:Y:S05]  /*7490*/  BSYNC B0 ;  /* 0x0000000000007941 */ /* 0x000fea0003800000 */
.L_x_124:
[----:B------:R-:W-:Y:S02]  /*74a0*/  ISETP.NE.AND P0, PT, R87, RZ, PT ;  /* 0x000000ff5700720c */ /* 0x000fe40003f05270 */
[----:B------:R-:W-:Y:S11]  /*74b0*/  IADD3 R85, PT, PT, R85, 0x1, RZ ;  /* 0x0000000155557810 */ /* 0x000ff60007ffe0ff */
[----:B------:R4:W1:Y:S04]  /*74c0*/  @P0 LDS.128 R40, [R6] ;  /* 0x0000000006280984 */ /* 0x0008680000000c00 */
[----:B------:R4:W1:Y:S04]  /*74d0*/  @P0 LDS.128 R44, [R5+0x10] ;  /* 0x00001000052c0984 */ /* 0x0008680000000c00 */
[----:B------:R4:W1:Y:S04]  /*74e0*/  @P0 LDS.128 R48, [R4+0x20] ;  /* 0x0000200004300984 */ /* 0x0008680000000c00 */
[----:B------:R4:W1:Y:S02]  /*74f0*/  @P0 LDS.128 R52, [R3+0x30] ;  /* 0x0000300003340984 */ /* 0x0008640000000c00 */
.L_x_123:
[----:B------:R-:W-:Y:S05]  /*7500*/  BSYNC B1 ;  /* 0x0000000000017941 */ /* 0x000fea0003800000 */
.L_x_122:
[----:B-12---:R-:W-:Y:S05]  /*7510*/  VIADD R0, R34, 0x10 ;  /* 0x0000001022007836 */ /* 0x006fea0000000000 */
[----:B------:R-:W-:Y:S04]  /*7520*/  SHF.R.U32.HI R0, RZ, 0x15, R0 ;  /* 0x00000015ff007819 */ /* 0x000fe80000011600 */
[----:B------:R-:W-:Y:S11]  /*7530*/  LOP3.LUT P0, RZ, R0, 0x3, R68, 0x48, !PT ;  /* 0x0000000300ff7812 */ /* 0x000ff60007804844 */
[----:B------:R-:W-:Y:S02]  /*7540*/  @!UPT UIADD3 URZ, UPT, UPT, URZ, URZ, URZ ;  /* 0x000000fffffff290 */ /* 0x000fe4000fffe0ff */
[----:B------:R-:W-:Y:S05]  /*7550*/  @!P0 BRA `(.L_x_127) ;  /* 0x0000000000408947 */ /* 0x000fea0003800000 */
[----:B------:R-:W1:Y:S01]  /*7560*/  LDCU.64 UR8, c[0x4][0x70] ;  /* 0x01000e00ff0877ac */ /* 0x000e620008000a00 */
[----:B----4-:R-:W-:Y:S01]  /*7570*/  MOV R3, 0x0 ;  /* 0x0000000000037802 */ /* 0x010fe20000000f00 */
[----:B------:R-:W-:Y:S02]  /*7580*/  HFMA2 R12, -RZ, RZ, 0, 5.9604644775390625e-08 ;  /* 0x00000001ff0c7431 */ /* 0x000fe400000001ff */
[----:B------:R-:W-:Y:S02]  /*7590*/  IMAD.MOV.U32 R8, RZ, RZ, 0x192 ;  /* 0x00000192ff087424 */ /* 0x000fe400078e00ff */
[----:B------:R-:W-:Y:S01]  /*75a0*/  IMAD.MOV.U32 R13, RZ, RZ, RZ ;  /* 0x000000ffff0d7224 */ /* 0x000fe200078e00ff */
[----:B------:R-:W2:Y:S01]  /*75b0*/  LDCU.64 UR6, c[0x4][0x78] ;  /* 0x01000f00ff0677ac */ /* 0x000ea20008000a00 */
[----:B------:R-:W4:Y:S01]  /*75c0*/  LDC.64 R2, c[0x4][R3] ;  /* 0x0100000003027b82 */ /* 0x000f220000000a00 */
[----:B------:R-:W5:Y:S01]  /*75d0*/  LDCU.64 UR4, c[0x4][0x10] ;  /* 0x01000200ff0477ac */ /* 0x000f620008000a00 */
[----:B-1----:R-:W-:Y:S01]  /*75e0*/  MOV R5, UR9 ;  /* 0x0000000900057c02 */ /* 0x002fe20008000f00 */
[----:B------:R-:W-:Y:S01]  /*75f0*/  IMAD.U32 R4, RZ, RZ, UR8 ;  /* 0x00000008ff047e24 */ /* 0x000fe2000f8e00ff */
[----:B--2---:R-:W-:Y:S01]  /*7600*/  MOV R7, UR7 ;  /* 0x0000000700077c02 */ /* 0x004fe20008000f00 */
[----:B------:R-:W-:Y:S01]  /*7610*/  IMAD.U32 R6, RZ, RZ, UR6 ;  /* 0x00000006ff067e24 */ /* 0x000fe2000f8e00ff */
[----:B-----5:R-:W-:Y:S01]  /*7620*/  MOV R11, UR5 ;  /* 0x00000005000b7c02 */ /* 0x020fe20008000f00 */
[----:B------:R-:W-:Y:S02]  /*7630*/  IMAD.U32 R10, RZ, RZ, UR4 ;  /* 0x00000004ff0a7e24 */ /* 0x000fe4000f8e00ff */
[----:B------:R-:W-:Y:S07]  /*7640*/  LEPC R20, `(.L_x_127) ;  /* 0x000000001014794e */ /* 0x000fee0000000000 */
[----:B---34-:R-:W-:Y:S05]  /*7650*/  CALL.ABS.NOINC R2 ;  /* 0x0000000002007343 */ /* 0x018fea0003c00000 */
.L_x_127:
[----:B------:R-:W-:Y:S05]  /*7660*/  WARPSYNC.ALL ;  /* 0x0000000000007948 */ /* 0x000fea0003800000 */
[----:B------:R-:W-:Y:S01]  /*7670*/  R2UR UR4, R34 ;  /* 0x00000000220472ca */ /* 0x000fe200000e0000 */
[----:B------:R-:W-:Y:S01]  /*7680*/  BSSY.RECONVERGENT B0, `(.L_x_128) ;  /* 0x0000045000007945 */ /* 0x000fe20003800200 */
[----:B------:R-:W-:Y:S02]  /*7690*/  ISETP.NE.AND P6, PT, R83, RZ, PT ;  /* 0x000000ff5300720c */ /* 0x000fe40003fc5270 */
[----:B------:R-:W-:Y:S02]  /*76a0*/  ISETP.NE.AND P0, PT, R78, RZ, PT ;  /* 0x000000ff4e00720c */ /* 0x000fe40003f05270 */
[----:B------:R-:W-:Y:S07]  /*76b0*/  MOV R20, UR37 ;  /* 0x0000002500147c02 */ /* 0x000fee0008000f00 */
[----:B----4-:R-:W1:Y:S02]  /*76c0*/  LDTM.x16 R4, tmem[UR4+0x10] ;  /* 0x00001004000479ee */ /* 0x010e640008240000 */
[----:B------:R-:W-:Y:S01]  /*76d0*/  @P6 LEA R20, R20, UR36, 0x3 ;  /* 0x0000002414146c11 */ /* 0x000fe2000f8e18ff */
[C---:B-1----:R-:W-:Y:S01]  /*76e0*/  FMUL R0, R33.reuse, R4 ;  /* 0x0000000421007220 */ /* 0x042fe20000400000 */
        /* <DEDUP_REMOVED lines=33> */
[----:B------:R-:W-:Y:S01]  /*7900*/  FFMA R15, R35, R55, R19 ;  /* 0x00000037230f7223 */ /* 0x000fe20000000013 */
[----:B------:R-:W-:Y:S02]  /*7910*/  MOV R16, UR54 ;  /* 0x0000003600107c02 */ /* 0x000fe40008000f00 */
[----:B------:R-:W-:Y:S02]  /*7920*/  @P6 IADD3 R17, PT, PT, R20, 0x50, RZ ;  /* 0x0000005014116810 */ /* 0x000fe40007ffe0ff */
[----:B------:R1:W-:Y:S01]  /*7930*/  STS.128 [R82+0x2030], R12 ;  /* 0x0020300c52007388 */ /* 0x0003e20000000c00 */
[----:B------:R-:W-:Y:S02]  /*7940*/  LEA R0, R85, UR36, 0x3 ;  /* 0x0000002455007c11 */ /* 0x000fe4000f8e18ff */
[----:B------:R-:W-:Y:S01]  /*7950*/  @P6 PRMT R16, R16, 0x654, R17 ;  /* 0x0000065410106816 */ /* 0x000fe20000000011 */
[----:B------:R-:W-:Y:S01]  /*7960*/  @!PT LDS RZ, [RZ] ;  /* 0x00000000fffff984 */ /* 0x000fe20000000800 */
[----:B------:R-:W-:Y:S01]  /*7970*/  @!PT LDS RZ, [RZ] ;  /* 0x00000000fffff984 */ /* 0x000fe20000000800 */
[----:B------:R-:W-:Y:S01]  /*7980*/  @!PT LDS RZ, [RZ] ;  /* 0x00000000fffff984 */ /* 0x000fe20000000800 */
[----:B------:R-:W-:Y:S01]  /*7990*/  @!PT LDS RZ, [RZ] ;  /* 0x00000000fffff984 */ /* 0x000fe20000000800 */
[----:B------:R2:W-:Y:S06]  /*79a0*/  MEMBAR.ALL.CTA ;  /* 0x0000000000007992 */ /* 0x0005ec0000008000 */
[----:B--2---:R-:W2:Y:S01]  /*79b0*/  FENCE.VIEW.ASYNC.S ;  /* 0x00000000000073c6 */ /* 0x004ea20000000000 */
[----:B------:R-:W-:Y:S01]  /*79c0*/  @P6 SHF.L.U32 R2, R73, 0x1f, RZ ;  /* 0x0000001f49026819 */ /* 0x000fe200000006ff */
[----:B--2---:R-:W-:Y:S06]  /*79d0*/  BAR.SYNC.DEFER_BLOCKING 0x1, 0x80 ;  /* 0x0042000000007b1d */ /* 0x004fec0000010000 */
[----:B------:R-:W-:Y:S05]  /*79e0*/  @P0 BRA `(.L_x_129) ;  /* 0x0000000000380947 */ /* 0x000fea0003800000 */
[----:B------:R-:W-:Y:S02]  /*79f0*/  UIADD3 UR4, UP0, UPT, UR48, 0x680, URZ ;  /* 0x0000068030047890 */ /* 0x000fe4000ff1e0ff */
[----:B------:R-:W-:Y:S02]  /*7a00*/  UIADD3 UR13, UPT, UPT, UR41, 0x10, URZ ;  /* 0x00000010290d7890 */ /* 0x000fe4000fffe0ff */
[----:B------:R-:W-:Y:S02]  /*7a10*/  UIADD3 UR12, UPT, UPT, UR36, 0x2200, URZ ;  /* 0x00002200240c7890 */ /* 0x000fe4000fffe0ff */
[----:B------:R-:W-:Y:S01]  /*7a20*/  UIADD3.X UR5, UPT, UPT, URZ, UR49, URZ, UP0, !UPT ;  /* 0x00000031ff057290 */ /* 0x000fe200087fe4ff */
[----:B------:R-:W-:Y:S01]  /*7a30*/  UMOV UR14, UR42 ;  /* 0x0000002a000e7c82 */ /* 0x000fe20008000000 */
[----:B------:R-:W-:Y:S01]  /*7a40*/  UMOV UR15, UR60 ;  /* 0x0000003c000f7c82 */ /* 0x000fe20008000000 */
[----:B------:R-:W-:Y:S02]  /*7a50*/  UIADD3 UR9, UPT, UPT, UR41, 0x50, URZ ;  /* 0x0000005029097890 */ /* 0x000fe4000fffe0ff */
[----:B------:R-:W-:Y:S01]  /*7a60*/  UIADD3 UR8, UPT, UPT, UR36, 0x3200, URZ ;  /* 0x0000320024087890 */ /* 0x000fe2000fffe0ff */
[----:B------:R-:W-:Y:S03]  /*7a70*/  UMOV UR10, UR42 ;  /* 0x0000002a000a7c82 */ /* 0x000fe60008000000 */
[----:B------:R2:W-:Y:S01]  /*7a80*/  UTMASTG.3D [UR12], [UR4] ;  /* 0x0000000c040073b5 */ /* 0x0005e20008010000 */
[----:B------:R-:W-:Y:S04]  /*7a90*/  UMOV UR11, UR60 ;  /* 0x0000003c000b7c82 */ /* 0x000fe80008000000 */
[----:B------:R2:W-:Y:S01]  /*7aa0*/  UTMASTG.3D [UR8], [UR4] ;  /* 0x00000008040073b5 */ /* 0x0005e20008010000 */
[----:B------:R0:W-:Y:S01]  /*7ab0*/  UTMACMDFLUSH ;  /* 0x00000000000079b7 */ /* 0x0001e20000000000 */
[----:B--2---:R-:W-:Y:S04]  /*7ac0*/  DEPBAR.LE SB0, 0x1 ;  /* 0x000080400000791a */ /* 0x004fe80000000000 */
.L_x_129:
[----:B------:R-:W-:Y:S05]  /*7ad0*/  BSYNC.RECONVERGENT B0 ;  /* 0x0000000000007941 */ /* 0x000fea0003800200 */
.L_x_128:
[----:B------:R-:W-:Y:S01]  /*7ae0*/  BAR.SYNC.DEFER_BLOCKING 0x1, 0x80 ;  /* 0x0042000000007b1d */ /* 0x000fe20000010000 */
[----:B------:R-:W-:Y:S04]  /*7af0*/  UIADD3 UR4, UPT, UPT, UR37, 0x1, URZ ;  /* 0x0000000125047890 */ /* 0x000fe8000fffe0ff */
[----:B------:R-:W-:Y:S04]  /*7b00*/  UISETP.NE.AND UP0, UPT, UR4, 0x4, UPT ;  /* 0x000000040400788c */ /* 0x000fe8000bf05270 */
[----:B------:R-:W-:Y:S01]  /*7b10*/  USEL UR38, UR4, URZ, UP0 ;  /* 0x000000ff04267287 */ /* 0x000fe20008000000 */
[----:B------:R2:W-:Y:S01]  /*7b20*/  @P6 SYNCS.ARRIVE.TRANS64.RED.A1T0 RZ, [R16+URZ], RZ ;  /* 0x000000ff10ff69a7 */ /* 0x0005e200081004ff */
[----:B------:R-:W-:Y:S01]  /*7b30*/  BSSY B1, `(.L_x_130) ;  /* 0x0000017000017945 */ /* 0x000fe20003800000 */
[----:B------:R-:W4:Y:S02]  /*7b40*/  @P6 SYNCS.PHASECHK.TRANS64.TRYWAIT P0, [R0+URZ+0x30], R2 ;  /* 0x00003002000065a7 */ /* 0x000f2400080011ff */
[----:B----4-:R-:W-:Y:S01]  /*7b50*/  @P6 SEL R86, RZ, 0x1, !P0 ;  /* 0x00000001ff566807 */ /* 0x010fe20004000000 */
[----:B--2---:R-:W-:Y:S06]  /*7b60*/  @!P6 BRA `(.L_x_131) ;  /* 0x00000000004ce947 */ /* 0x004fec0003800000 */
        /* <DEDUP_REMOVED lines=9> */
[----:B------:R-:W-:Y:S04]  /*7c00*/  SHF.L.U32 R6, R73, 0x1f, RZ ;  /* 0x0000001f49067819 */ /* 0x000fe800000006ff */
[----:B------:R-:W1:Y:S02]  /*7c10*/  SYNCS.PHASECHK.TRANS64.TRYWAIT P0, [R0+URZ+0x30], R6 ;  /* 0x00003006000075a7 */ /* 0x000e6400080011ff */
[----:B-1----:R-:W-:Y:S05]  /*7c20*/  @!P0 BRA `(.L_x_134) ;  /* 0x0000001c00448947 */ /* 0x002fea0003800000 */
.L_x_133:
[----:B------:R-:W-:Y:S05]  /*7c30*/  BSYNC B0 ;  /* 0x0000000000007941 */ /* 0x000fea0003800000 */
.L_x_132:
[----:B------:R-:W-:Y:S02]  /*7c40*/  ISETP.NE.AND P0, PT, R87, RZ, PT ;  /* 0x000000ff5700720c */ /* 0x000fe40003f05270 */
[----:B------:R-:W-:Y:S11]  /*7c50*/  IADD3 R85, PT, PT, R85, 0x1, RZ ;  /* 0x0000000155557810 */ /* 0x000ff60007ffe0ff */
[----:B------:R2:W4:Y:S04]  /*7c60*/  @P0 LDS.128 R40, [R5] ;  /* 0x0000000005280984 */ /* 0x0005280000000c00 */
[----:B------:R2:W1:Y:S04]  /*7c70*/  @P0 LDS.128 R44, [R4+0x10] ;  /* 0x00001000042c0984 */ /* 0x0004680000000c00 */
[----:B------:R2:W1:Y:S04]  /*7c80*/  @P0 LDS.128 R48, [R3+0x20] ;  /* 0x0000200003300984 */ /* 0x0004680000000c00 */
[----:B------:R2:W1:Y:S02]  /*7c90*/  @P0 LDS.128 R52, [R2+0x30] ;  /* 0x0000300002340984 */ /* 0x0004640000000c00 */
.L_x_131:
[----:B------:R-:W-:Y:S05]  /*7ca0*/  BSYNC B1 ;  /* 0x0000000000017941 */ /* 0x000fea0003800000 */
.L_x_130:
[----:B-1----:R-:W-:Y:S05]  /*7cb0*/  VIADD R0, R34, 0x20 ;  /* 0x0000002022007836 */ /* 0x002fea0000000000 */
[----:B------:R-:W-:Y:S04]  /*7cc0*/  SHF.R.U32.HI R0, RZ, 0x15, R0 ;  /* 0x00000015ff007819 */ /* 0x000fe80000011600 */
[----:B------:R-:W-:Y:S11]  /*7cd0*/  LOP3.LUT P0, RZ, R0, 0x3, R68, 0x48, !PT ;  /* 0x0000000300ff7812 */ /* 0x000ff60007804844 */
[----:B------:R-:W-:Y:S02]  /*7ce0*/  @!UPT UIADD3 URZ, UPT, UPT, URZ, URZ, URZ ;  /* 0x000000fffffff290 */ /* 0x000fe4000fffe0ff */
[----:B------:R-:W-:Y:S05]  /*7cf0*/  @!P0 BRA `(.L_x_135) ;  /* 0x0000000000408947 */ /* 0x000fea0003800000 */
[----:B------:R-:W1:Y:S01]  /*7d00*/  LDCU.64 UR8, c[0x4][0x70] ;  /* 0x01000e00ff0877ac */ /* 0x000e620008000a00 */
[----:B--2---:R-:W-:Y:S01]  /*7d10*/  MOV R3, 0x0 ;  /* 0x0000000000037802 */ /* 0x004fe20000000f00 */
[----:B------:R-:W-:Y:S02]  /*7d20*/  HFMA2 R12, -RZ, RZ, 0, 5.9604644775390625e-08 ;  /* 0x00000001ff0c7431 */ /* 0x000fe400000001ff */
[----:B------:R-:W-:Y:S02]  /*7d30*/  IMAD.MOV.U32 R8, RZ, RZ, 0x192 ;  /* 0x00000192ff087424 */ /* 0x000fe400078e00ff */
[----:B------:R-:W-:Y:S01]  /*7d40*/  IMAD.MOV.U32 R13, RZ, RZ, RZ ;  /* 0x000000ffff0d7224 */ /* 0x000fe200078e00ff */
[----:B------:R-:W2:Y:S01]  /*7d50*/  LDCU.64 UR6, c[0x4][0x78] ;  /* 0x01000f00ff0677ac */ /* 0x000ea20008000a00 */
[----:B------:R-:W3:Y:S01]  /*7d60*/  LDC.64 R2, c[0x4][R3] ;  /* 0x0100000003027b82 */ /* 0x000ee20000000a00 */
        /* <DEDUP_REMOVED lines=9> */
.L_x_135:
[----:B------:R-:W-:Y:S05]  /*7e00*/  WARPSYNC.ALL ;  /* 0x0000000000007948 */ /* 0x000fea0003800000 */
[----:B------:R-:W-:Y:S01]  /*7e10*/  R2UR UR4, R34 ;  /* 0x00000000220472ca */ /* 0x000fe200000e0000 */
[----:B------:R-:W-:Y:S01]  /*7e20*/  BSSY.RECONVERGENT B0, `(.L_x_136) ;  /* 0x0000045000007945 */ /* 0x000fe20003800200 */
[----:B------:R-:W-:Y:S02]  /*7e30*/  ISETP.NE.AND P6, PT, R83, RZ, PT ;  /* 0x000000ff5300720c */ /* 0x000fe40003fc5270 */
[----:B------:R-:W-:Y:S02]  /*7e40*/  ISETP.NE.AND P0, PT, R78, RZ, PT ;  /* 0x000000ff4e00720c */ /* 0x000fe40003f05270 */
[----:B------:R-:W-:Y:S07]  /*7e50*/  MOV R20, UR38 ;  /* 0x0000002600147c02 */ /* 0x000fee0008000f00 */
[----:B--2---:R-:W1:Y:S02]  /*7e60*/  LDTM.x16 R4, tmem[UR4+0x20] ;  /* 0x00002004000479ee */ /* 0x004e640008240000 */
[----:B------:R-:W-:Y:S01]  /*7e70*/  @P6 LEA R20, R20, UR36, 0x3 ;  /* 0x0000002414146c11 */ /* 0x000fe2000f8e18ff */
[C---:B-1----:R-:W-:Y:S01]  /*7e80*/  FMUL R0, R33.reuse, R4 ;  /* 0x0000000421007220 */ /* 0x042fe20000400000 */
[C---:B------:R-:W-:Y:S01]  /*7e90*/  FMUL R2, R33.reuse, R5 ;  /* 0x0000000521027220 */ /* 0x040fe20000400000 */
[C---:B------:R-:W-:Y:S01]  /*7ea0*/  FMUL R3, R33.reuse, R6 ;  /* 0x0000000621037220 */ /* 0x040fe20000400000 */
[----:B------:R-:W-:Y:S01]  /*7eb0*/  FMUL R7, R33, R7 ;  /* 0x0000000721077220 */ /* 0x000fe20000400000 */
[----:B----4-:R-:W-:Y:S01]  /*7ec0*/  FFMA R36, R35, R40, R0 ;  /* 0x0000002823247223 */ /* 0x010fe20000000000 */
        /* <DEDUP_REMOVED lines=58> */
.L_x_137:
[----:B------:R-:W-:Y:S05]  /*8270*/  BSYNC.RECONVERGENT B0 ;  /* 0x0000000000007941 */ /* 0x000fea0003800200 */
.L_x_136:
        /* <DEDUP_REMOVED lines=21> */
.L_x_141:
[----:B------:R-:W-:Y:S05]  /*83d0*/  BSYNC B0 ;  /* 0x0000000000007941 */ /* 0x000fea0003800000 */
.L_x_140:
[----:B------:R-:W-:Y:S11]  /*83e0*/  ISETP.NE.AND P0, PT, R87, RZ, PT ;  /* 0x000000ff5700720c */ /* 0x000ff60003f05270 */
[----:B------:R-:W-:Y:S02]  /*83f0*/  @!UPT UIADD3 URZ, UPT, UPT, URZ, URZ, URZ ;  /* 0x000000fffffff290 */ /* 0x000fe4000fffe0ff */
[----:B------:R2:W4:Y:S04]  /*8400*/  @P0 LDS.128 R40, [R4] ;  /* 0x0000000004280984 */ /* 0x0005280000000c00 */
[----:B------:R2:W1:Y:S04]  /*8410*/  @P0 LDS.128 R44, [R3+0x10] ;  /* 0x00001000032c0984 */ /* 0x0004680000000c00 */
[----:B------:R2:W1:Y:S04]  /*8420*/  @P0 LDS.128 R48, [R2+0x20] ;  /* 0x0000200002300984 */ /* 0x0004680000000c00 */
[----:B------:R2:W1:Y:S02]  /*8430*/  @P0 LDS.128 R52, [R85+0x30] ;  /* 0x0000300055340984 */ /* 0x0004640000000c00 */
.L_x_139:
[----:B------:R-:W-:Y:S05]  /*8440*/  BSYNC B1 ;  /* 0x0000000000017941 */ /* 0x000fea0003800000 */
.L_x_138:
        /* <DEDUP_REMOVED lines=21> */
.L_x_143:
[----:B------:R-:W-:Y:S01]  /*85a0*/  ISETP.NE.AND P0, PT, R78, RZ, PT ;  /* 0x000000ff4e00720c */ /* 0x000fe20003f05270 */
[----:B------:R-:W-:Y:S05]  /*85b0*/  WARPSYNC.ALL ;  /* 0x0000000000007948 */ /* 0x000fea0003800000 */
[----:B------:R-:W-:Y:S01]  /*85c0*/  R2UR UR4, R34 ;  /* 0x00000000220472ca */ /* 0x000fe200000e0000 */
[----:B------:R-:W-:Y:S01]  /*85d0*/  BSSY.RECONVERGENT B0, `(.L_x_144) ;  /* 0x0000040000007945 */ /* 0x000fe20003800200 */
[----:B------:R-:W-:Y:S04]  /*85e0*/  IADD3 R84, PT, PT, R84, 0xc0, RZ ;  /* 0x000000c054547810 */ /* 0x000fe80007ffe0ff */
[----:B------:R-:W-:Y:S07]  /*85f0*/  LOP3.LUT R84, R84, 0xfefffff8, RZ, 0xc0, !PT ;  /* 0xfefffff854547812 */ /* 0x000fee00078ec0ff */
[----:B--2---:R-:W1:Y:S01]  /*8600*/  LDTM.x16 R4, tmem[UR4+0x30] ;  /* 0x00003004000479ee */ /* 0x004e620008240000 */
[----:B------:R-:W-:Y:S01]  /*8610*/  NOP ;  /* 0x0000000000007918 */ /* 0x000fe20000000000 */
[----:B-1----:R1:W-:Y:S01]  /*8620*/  SYNCS.ARRIVE.TRANS64.RED.A1T0 RZ, [R84+URZ], RZ ;  /* 0x000000ff54ff79a7 */ /* 0x0023e200081004ff */
[C---:B------:R-:W-:Y:S01]  /*8630*/  FMUL R0, R33.reuse, R4 ;  /* 0x0000000421007220 */ /* 0x040fe20000400000 */
        /* <DEDUP_REMOVED lines=57> */
.L_x_145:
[----:B------:R-:W-:Y:S05]  /*89d0*/  BSYNC.RECONVERGENT B0 ;  /* 0x0000000000007941 */ /* 0x000fea0003800200 */
.L_x_144:
[----:B------:R-:W-:Y:S01]  /*89e0*/  BAR.SYNC.DEFER_BLOCKING 0x1, 0x80 ;  /* 0x0042000000007b1d */ /* 0x000fe20000010000 */
[----:B------:R-:W-:Y:S01]  /*89f0*/  UISETP.NE.AND UP0, UPT, UR39, -0x4, UPT ;  /* 0xfffffffc2700788c */ /* 0x000fe2000bf05270 */
[----:B------:R-:W-:Y:S08]  /*8a00*/  IADD3 R31, PT, PT, R31, 0x1, RZ ;  /* 0x000000011f1f7810 */ /* 0x000ff00007ffe0ff */
[----:B------:R-:W-:Y:S05]  /*8a10*/  BRA.U !UP0, `(.L_x_146) ;  /* 0x0000000108287547 */ /* 0x000fea000b800000 */
[----:B------:R-:W-:Y:S01]  /*8a20*/  ISETP.NE.AND P0, PT, R83, RZ, PT ;  /* 0x000000ff5300720c */ /* 0x000fe20003f05270 */
[----:B------:R-:W-:Y:S01]  /*8a30*/  IMAD.U32 R2, RZ, RZ, UR37 ;  /* 0x00000025ff027e24 */ /* 0x000fe2000f8e00ff */
[----:B------:R-:W-:Y:S01]  /*8a40*/  UIADD3 UR4, UPT, UPT, UR37, 0x1, URZ ;  /* 0x0000000125047890 */ /* 0x000fe2000fffe0ff */
[----:B------:R-:W-:Y:S03]  /*8a50*/  IMAD.U32 R0, RZ, RZ, UR54 ;  /* 0x00000036ff007e24 */ /* 0x000fe6000f8e00ff */
[----:B------:R-:W-:Y:S04]  /*8a60*/  UISETP.NE.AND UP0, UPT, UR4, 0x4, UPT ;  /* 0x000000040400788c */ /* 0x000fe8000bf05270 */
[----:B------:R-:W-:Y:S03]  /*8a70*/  USEL UR37, UR4, URZ, UP0 ;  /* 0x000000ff04257287 */ /* 0x000fe60008000000 */
[----:B------:R-:W-:Y:S05]  /*8a80*/  @P0 LEA R2, R2, UR36, 0x3 ;  /* 0x0000002402020c11 */ /* 0x000fea000f8e18ff */
[----:B------:R-:W-:Y:S05]  /*8a90*/  @P0 VIADD R2, R2, 0x50 ;  /* 0x0000005002020836 */ /* 0x000fea0000000000 */
[----:B------:R-:W-:Y:S04]  /*8aa0*/  @P0 PRMT R0, R0, 0x654, R2 ;  /* 0x0000065400000816 */ /* 0x000fe80000000002 */
[----:B------:R2:W-:Y:S03]  /*8ab0*/  @P0 SYNCS.ARRIVE.TRANS64.RED.A1T0 RZ, [R0+URZ], RZ ;  /* 0x000000ff00ff09a7 */ /* 0x0005e600081004ff */
.L_x_146:
[----:B------:R-:W-:Y:S01]  /*8ac0*/  ISETP.NE.AND P2, PT, R79, RZ, PT ;  /* 0x000000ff4f00720c */ /* 0x000fe20003f45270 */
[----:B------:R-:W-:Y:S01]  /*8ad0*/  UIADD3 UR39, UPT, UPT, UR39, 0x4, URZ ;  /* 0x0000000427277890 */ /* 0x000fe2000fffe0ff */
[----:B------:R-:W-:Y:S01]  /*8ae0*/  ISETP.NE.AND P0, PT, R81, 0x2, PT ;  /* 0x000000025100780c */ /* 0x000fe20003f05270 */
[----:B-1----:R-:W-:Y:S01]  /*8af0*/  IMAD.IADD R15, R29, 0x1, R62 ;  /* 0x000000011d0f7824 */ /* 0x002fe200078e023e */
[----:B------:R-:W-:Y:S01]  /*8b00*/  ISETP.NE.AND P1, PT, R31, 0x4, PT ;  /* 0x000000041f00780c */ /* 0x000fe20003f25270 */
[----:B------:R-:W-:Y:S01]  /*8b10*/  IMAD.IADD R14, R30, 0x1, R63 ;  /* 0x000000011e0e7824 */ /* 0x000fe200078e023f */
[----:B------:R-:W-:Y:S02]  /*8b20*/  SEL R2, RZ, 0x1, P0 ;  /* 0x00000001ff027807 */ /* 0x000fe40000000000 */
[----:B--2---:R-:W-:Y:S02]  /*8b30*/  SEL R0, RZ, 0x1, P1 ;  /* 0x00000001ff007807 */ /* 0x004fe40000800000 */
[----:B------:R-:W-:Y:S02]  /*8b40*/  LOP3.LUT R71, R71, R2, RZ, 0x3c, !PT ;  /* 0x0000000247477212 */ /* 0x000fe400078e3cff */
[----:B------:R-:W-:Y:S02]  /*8b50*/  LOP3.LUT R72, R72, R0, RZ, 0x3c, !PT ;  /* 0x0000000048487212 */ /* 0x000fe400078e3cff */
[----:B------:R-:W-:Y:S02]  /*8b60*/  @P2 R2UR UR60, R70 ;  /* 0x00000000463c22ca */ /* 0x000fe400000e0000 */
[----:B------:R-:W-:Y:S02]  /*8b70*/  SEL R81, R81, RZ, P0 ;  /* 0x000000ff51517207 */ /* 0x000fe40000000000 */
[----:B------:R-:W-:Y:S01]  /*8b80*/  SEL R31, R31, RZ, P1 ;  /* 0x000000ff1f1f7207 */ /* 0x000fe20000800000 */
[----:B------:R-:W-:Y:S10]  /*8b90*/  @P2 BRA `(.L_x_147) ;  /* 0xffffffd400082947 */ /* 0x000ff4000383ffff */
[----:B------:R-:W-:-:S09]  /*8ba0*/  UISETP.NE.AND UP0, UPT, UR50, URZ, UPT ;  /* 0x000000ff3200728c */ /* 0x000fd2000bf05270 */
[----:B------:R-:W-:Y:S05]  /*8bb0*/  BRA.U !UP0, `(.L_x_148) ;  /* 0x0000000108487547 */ /* 0x000fea000b800000 */
[----:B------:R-:W1:Y:S02]  /*8bc0*/  LDCU.64 UR4, c[0x0][0x890] ;  /* 0x00011200ff0477ac */ /* 0x000e640008000a00 */
[----:B-1----:R-:W-:-:S04]  /*8bd0*/  UISETP.NE.U32.AND UP0, UPT, UR4, URZ, UPT ;  /* 0x000000ff0400728c */ /* 0x002fc8000bf05070 */
[----:B------:R-:W-:-:S09]  /*8be0*/  UISETP.NE.AND.EX UP0, UPT, UR5, URZ, UPT, UP0 ;  /* 0x000000ff0500728c */ /* 0x000fd2000bf05300 */
[----:B------:R-:W-:Y:S05]  /*8bf0*/  BRA.U UP0, `(.L_x_149) ;  /* 0x00000001000c7547 */ /* 0x000fea000b800000 */
[----:B------:R-:W-:-:S13]  /*8c00*/  FSETP.NEU.AND P0, PT, R35, RZ, PT ;  /* 0x000000ff2300720b */ /* 0x000fda0003f0d000 */
[----:B------:R-:W-:Y:S05]  /*8c10*/  @!P0 EXIT ;  /* 0x000000000000894d */ /* 0x000fea0003800000 */
[----:B------:R-:W-:Y:S05]  /*8c20*/  BRA `(.L_x_148) ;  /* 0x00000000002c7947 */ /* 0x000fea0003800000 */
.L_x_149:
[----:B------:R-:W-:Y:S01]  /*8c30*/  ISETP.NE.AND P0, PT, R80, RZ, PT ;  /* 0x000000ff5000720c */ /* 0x000fe20003f05270 */
[----:B------:R-:W-:-:S12]  /*8c40*/  BSSY.RECONVERGENT B0, `(.L_x_148) ;  /* 0x0000009000007945 */ /* 0x000fd80003800200 */
[----:B------:R-:W-:Y:S05]  /*8c50*/  @P0 BRA `(.L_x_150) ;  /* 0x0000000000140947 */ /* 0x000fea0003800000 */
[----:B------:R-:W1:Y:S02]  /*8c60*/  LDCU.64 UR4, c[0x0][0x888] ;  /* 0x00011100ff0477ac */ /* 0x000e640008000a00 */
[----:B-1----:R-:W-:-:S04]  /*8c70*/  ISETP.NE.U32.AND P0, PT, RZ, UR4, PT ;  /* 0x00000004ff007c0c */ /* 0x002fc8000bf05070 */
[----:B------:R-:W-:-:S13]  /*8c80*/  ISETP.NE.AND.EX P0, PT, RZ, UR5, PT, P0 ;  /* 0x00000005ff007c0c */ /* 0x000fda000bf05300 */
[----:B------:R-:W-:Y:S05]  /*8c90*/  @!P0 EXIT ;  /* 0x000000000000894d */ /* 0x000fea0003800000 */
[----:B------:R-:W-:Y:S05]  /*8ca0*/  BRA `(.L_x_151) ;  /* 0x0000000000087947 */ /* 0x000fea0003800000 */
.L_x_150:
[----:B------:R-:W-:-:S13]  /*8cb0*/  FSETP.NEU.AND P0, PT, R35, RZ, PT ;  /* 0x000000ff2300720b */ /* 0x000fda0003f0d000 */
[----:B------:R-:W-:Y:S05]  /*8cc0*/  @!P0 EXIT ;  /* 0x000000000000894d */ /* 0x000fea0003800000 */
.L_x_151:
[----:B------:R-:W-:Y:S05]  /*8cd0*/  BSYNC.RECONVERGENT B0 ;  /* 0x0000000000007941 */ /* 0x000fea0003800200 */
.L_x_148:
[----:B------:R-:W-:Y:S01]  /*8ce0*/  ULEA UR4, UR37, UR36, 0x3 ;  /* 0x0000002425047291 */ /* 0x000fe2000f8e18ff */
[----:B------:R-:W-:-:S04]  /*8cf0*/  DEPBAR.LE SB0, 0x0 ;  /* 0x000080000000791a */ /* 0x000fc80000000000 */
[----:B------:R-:W-:-:S04]  /*8d00*/  UIADD3 UR4, UPT, UPT, UR4, 0x50, URZ ;  /* 0x0000005004047890 */ /* 0x000fc8000fffe0ff */
[----:B------:R-:W-:-:S09]  /*8d10*/  UPRMT UR4, UR54, 0x654, UR4 ;  /* 0x0000065436047896 */ /* 0x000fd20008000004 */
[----:B------:R-:W-:Y:S01]  /*8d20*/  SYNCS.ARRIVE.TRANS64.RED.A1T0 RZ, [UR4], RZ ;  /* 0x000000ffffff79a7 */ /* 0x000fe20008100404 */
[----:B------:R-:W-:Y:S05]  /*8d30*/  EXIT ;  /* 0x000000000000794d */ /* 0x000fea0003800000 */
.L_x_24:
[----:B--2---:R2:W4:Y:S02]  /*8d40*/  SYNCS.PHASECHK.TRANS64.TRYWAIT P0, [R2+URZ+0xf0], R3 ;  /* 0x0000f003020075a7 */ /* 0x00452400080011ff */
[----:B----4-:R-:W-:Y:S05]  /*8d50*/  @!P0 NANOSLEEP.SYNCS 0x989680 ;  /* 0x009896800000895d */ /* 0x010fea0003900000 */
[----:B------:R-:W4:Y:S02]  /*8d60*/  @!P0 SYNCS.PHASECHK.TRANS64 P0, [R2+URZ+0xf0], R3 ;  /* 0x0000f003020085a7 */ /* 0x000f2400080010ff */
[----:B----4-:R-:W-:Y:S05]  /*8d70*/  @!P0 BRA `(.L_x_24) ;  /* 0xfffffffc00f08947 */ /* 0x010fea000383ffff */
[----:B------:R-:W-:Y:S05]  /*8d80*/  BRA `(.L_x_152) ;  /* 0xffffff8800a07947 */ /* 0x000fea000383ffff */
.L_x_27:
[----:B------:R-:W-:-:S07]  /*8d90*/  MOV R2, UR13 ;  /* 0x0000000d00027c02 */ /* 0x000fce0008000f00 */
.L_x_153:
[----:B-1----:R1:W2:Y:S02]  /*8da0*/  SYNCS.PHASECHK.TRANS64.TRYWAIT P0, [R2+URZ+0x18], R4 ;  /* 0x00001804020075a7 */ /* 0x0022a400080011ff */
[----:B--2---:R-:W-:Y:S05]  /*8db0*/  @!P0 NANOSLEEP.SYNCS 0x989680 ;  /* 0x009896800000895d */ /* 0x004fea0003900000 */
[----:B------:R-:W2:Y:S02]  /*8dc0*/  @!P0 SYNCS.PHASECHK.TRANS64 P0, [R2+URZ+0x18], R4 ;  /* 0x00001804020085a7 */ /* 0x000ea400080010ff */
[----:B--2---:R-:W-:Y:S05]  /*8dd0*/  @!P0 BRA `(.L_x_153) ;  /* 0xfffffffc00f08947 */ /* 0x004fea000383ffff */
[----:B------:R-:W-:Y:S05]  /*8de0*/  BRA `(.L_x_26) ;  /* 0xffffff8c00047947 */ /* 0x000fea000383ffff */
.L_x_36:
[----:B------:R-:W-:-:S07]  /*8df0*/  MOV R2, UR13 ;  /* 0x0000000d00027c02 */ /* 0x000fce0008000f00 */
.L_x_154:
[----:B-1----:R1:W2:Y:S02]  /*8e00*/  SYNCS.PHASECHK.TRANS64.TRYWAIT P0, [R2+URZ+0x18], R4 ;  /* 0x00001804020075a7 */ /* 0x0022a400080011ff */
[----:B--2---:R-:W-:Y:S05]  /*8e10*/  @!P0 NANOSLEEP.SYNCS 0x989680 ;  /* 0x009896800000895d */ /* 0x004fea0003900000 */
[----:B------:R-:W2:Y:S02]  /*8e20*/  @!P0 SYNCS.PHASECHK.TRANS64 P0, [R2+URZ+0x18], R4 ;  /* 0x00001804020085a7 */ /* 0x000ea400080010ff */
[----:B--2---:R-:W-:Y:S05]  /*8e30*/  @!P0 BRA `(.L_x_154) ;  /* 0xfffffffc00f08947 */ /* 0x004fea000383ffff */
[----:B------:R-:W-:Y:S05]  /*8e40*/  BRA `(.L_x_35) ;  /* 0xffffff9000547947 */ /* 0x000fea000383ffff */
.L_x_43:
[----:B-1----:R1:W2:Y:S02]  /*8e50*/  SYNCS.PHASECHK.TRANS64.TRYWAIT P0, [R2+URZ+0x80], R3 ;  /* 0x00008003020075a7 */ /* 0x0022a400080011ff */
[----:B--2---:R-:W-:Y:S05]  /*8e60*/  @!P0 NANOSLEEP.SYNCS 0x989680 ;  /* 0x009896800000895d */ /* 0x004fea0003900000 */
[----:B------:R-:W2:Y:S02]  /*8e70*/  @!P0 SYNCS.PHASECHK.TRANS64 P0, [R2+URZ+0x80], R3 ;  /* 0x00008003020085a7 */ /* 0x000ea400080010ff */
[----:B--2---:R-:W-:Y:S05]  /*8e80*/  @!P0 BRA `(.L_x_43) ;  /* 0xfffffffc00f08947 */ /* 0x004fea000383ffff */
[----:B------:R-:W-:Y:S05]  /*8e90*/  BRA `(.L_x_155) ;  /* 0xffffff9400847947 */ /* 0x000fea000383ffff */
.L_x_47:
[----:B---3--:R-:W-:-:S07]  /*8ea0*/  MOV R0, UR4 ;  /* 0x0000000400007c02 */ /* 0x008fce0008000f00 */
.L_x_156:
[----:B-1----:R1:W2:Y:S02]  /*8eb0*/  SYNCS.PHASECHK.TRANS64.TRYWAIT P0, [R0+URZ], R2 ;  /* 0x00000002000075a7 */ /* 0x0022a400080011ff */
[----:B--2---:R-:W-:Y:S05]  /*8ec0*/  @!P0 NANOSLEEP.SYNCS 0x989680 ;  /* 0x009896800000895d */ /* 0x004fea0003900000 */
[----:B------:R-:W2:Y:S02]  /*8ed0*/  @!P0 SYNCS.PHASECHK.TRANS64 P0, [R0+URZ], R2 ;  /* 0x00000002000085a7 */ /* 0x000ea400080010ff */
[----:B--2---:R-:W-:Y:S05]  /*8ee0*/  @!P0 BRA `(.L_x_156) ;  /* 0xfffffffc00f08947 */ /* 0x004fea000383ffff */
[----:B------:R-:W-:Y:S05]  /*8ef0*/  BRA `(.L_x_157) ;  /* 0xffffff9800f47947 */ /* 0x000fea000383ffff */
.L_x_48:
[----:B---3--:R-:W-:-:S07]  /*8f00*/  MOV R0, UR5 ;  /* 0x0000000500007c02 */ /* 0x008fce0008000f00 */
.L_x_158:
[----:B-1----:R1:W2:Y:S02]  /*8f10*/  SYNCS.PHASECHK.TRANS64.TRYWAIT P0, [R0+URZ], R2 ;  /* 0x00000002000075a7 */ /* 0x0022a400080011ff */
[----:B--2---:R-:W-:Y:S05]  /*8f20*/  @!P0 NANOSLEEP.SYNCS 0x989680 ;  /* 0x009896800000895d */ /* 0x004fea0003900000 */
[----:B------:R-:W2:Y:S02]  /*8f30*/  @!P0 SYNCS.PHASECHK.TRANS64 P0, [R0+URZ], R2 ;  /* 0x00000002000085a7 */ /* 0x000ea400080010ff */
[----:B--2---:R-:W-:Y:S05]  /*8f40*/  @!P0 BRA `(.L_x_158) ;  /* 0xfffffffc00f08947 */ /* 0x004fea000383ffff */
[----:B------:R-:W-:Y:S05]  /*8f50*/  BRA `(.L_x_159) ;  /* 0xffffff9c00007947 */ /* 0x000fea000383ffff */
.L_x_51:
[----:B-1----:R1:W2:Y:S02]  /*8f60*/  SYNCS.PHASECHK.TRANS64.TRYWAIT P0, [R0+URZ+0xe0], R4 ;  /* 0x0000e004000075a7 */ /* 0x0022a400080011ff */
[----:B--2---:R-:W-:Y:S05]  /*8f70*/  @!P0 NANOSLEEP.SYNCS 0x989680 ;  /* 0x009896800000895d */ /* 0x004fea0003900000 */
[----:B------:R-:W2:Y:S02]  /*8f80*/  @!P0 SYNCS.PHASECHK.TRANS64 P0, [R0+URZ+0xe0], R4 ;  /* 0x0000e004000085a7 */ /* 0x000ea400080010ff */
[----:B--2---:R-:W-:Y:S05]  /*8f90*/  @!P0 BRA `(.L_x_51) ;  /* 0xfffffffc00f08947 */ /* 0x004fea000383ffff */
[----:B------:R-:W-:Y:S05]  /*8fa0*/  BRA `(.L_x_160) ;  /* 0xffffff9c00607947 */ /* 0x000fea000383ffff */
.L_x_52:
[----:B------:R-:W-:-:S07]  /*8fb0*/  MOV R0, UR4 ;  /* 0x0000000400007c02 */ /* 0x000fce0008000f00 */
.L_x_161:
[----:B-1----:R1:W2:Y:S02]  /*8fc0*/  SYNCS.PHASECHK.TRANS64.TRYWAIT P0, [R0+URZ+0x90], R5 ;  /* 0x00009005000075a7 */ /* 0x0022a400080011ff */
[----:B--2---:R-:W-:Y:S05]  /*8fd0*/  @!P0 NANOSLEEP.SYNCS 0x989680 ;  /* 0x009896800000895d */ /* 0x004fea0003900000 */
[----:B------:R-:W2:Y:S02]  /*8fe0*/  @!P0 SYNCS.PHASECHK.TRANS64 P0, [R0+URZ+0x90], R5 ;  /* 0x00009005000085a7 */ /* 0x000ea400080010ff */
[----:B--2---:R-:W-:Y:S05]  /*8ff0*/  @!P0 BRA `(.L_x_161) ;  /* 0xfffffffc00f08947 */ /* 0x004fea000383ffff */
[----:B------:R-:W-:Y:S05]  /*9000*/  BRA `(.L_x_162) ;  /* 0xffffff9c00707947 */ /* 0x000fea000383ffff */
.L_x_53:
[----:B-1----:R1:W2:Y:S02]  /*9010*/  SYNCS.PHASECHK.TRANS64.TRYWAIT P1, [R0+URZ+0x80], R4 ;  /* 0x00008004000075a7 */ /* 0x0022a400080211ff */
[----:B--2---:R-:W-:Y:S05]  /*9020*/  @!P1 NANOSLEEP.SYNCS 0x989680 ;  /* 0x009896800000995d */ /* 0x004fea0003900000 */
[----:B------:R-:W2:Y:S02]  /*9030*/  @!P1 SYNCS.PHASECHK.TRANS64 P1, [R0+URZ+0x80], R4 ;  /* 0x00008004000095a7 */ /* 0x000ea400080210ff */
[----:B--2---:R-:W-:Y:S05]  /*9040*/  @!P1 BRA `(.L_x_53) ;  /* 0xfffffffc00f09947 */ /* 0x004fea000383ffff */
[----:B------:R-:W-:Y:S05]  /*9050*/  BRA `(.L_x_163) ;  /* 0xffffff9c00a07947 */ /* 0x000fea000383ffff */
.L_x_56:
[----:B------:R-:W-:-:S07]  /*9060*/  MOV R0, UR4 ;  /* 0x0000000400007c02 */ /* 0x000fce0008000f00 */
.L_x_164:
[----:B-1----:R1:W2:Y:S02]  /*9070*/  SYNCS.PHASECHK.TRANS64.TRYWAIT P0, [R0+URZ+0x90], R2 ;  /* 0x00009002000075a7 */ /* 0x0022a400080011ff */
[----:B--2---:R-:W-:Y:S05]  /*9080*/  @!P0 NANOSLEEP.SYNCS 0x989680 ;  /* 0x009896800000895d */ /* 0x004fea0003900000 */
[----:B------:R-:W2:Y:S02]  /*9090*/  @!P0 SYNCS.PHASECHK.TRANS64 P0, [R0+URZ+0x90], R2 ;  /* 0x00009002000085a7 */ /* 0x000ea400080010ff */
[----:B--2---:R-:W-:Y:S05]  /*90a0*/  @!P0 BRA `(.L_x_164) ;  /* 0xfffffffc00f08947 */ /* 0x004fea000383ffff */
[----:B------:R-:W-:Y:S05]  /*90b0*/  BRA `(.L_x_55) ;  /* 0xffffff9c00f47947 */ /* 0x000fea000383ffff */
.L_x_65:
[----:B-1----:R-:W-:-:S04]  /*90c0*/  MOV R4, UR5 ;  /* 0x0000000500047c02 */ /* 0x002fc80008000f00 */
[----:B------:R1:W2:Y:S03]  /*90d0*/  SYNCS.PHASECHK.TRANS64.TRYWAIT P0, [R4+URZ+0x8], R5 ;  /* 0x00000805040075a7 */ /* 0x0002a600080011ff */
[----:B--2---:R-:W-:Y:S05]  /*90e0*/  @!P0 NANOSLEEP.SYNCS 0x989680 ;  /* 0x009896800000895d */ /* 0x004fea0003900000 */
[----:B------:R-:W2:Y:S02]  /*90f0*/  @!P0 SYNCS.PHASECHK.TRANS64 P0, [R4+URZ+0x8], R5 ;  /* 0x00000805040085a7 */ /* 0x000ea400080010ff */
[----:B--2---:R-:W-:Y:S05]  /*9100*/  @!P0 BRA `(.L_x_65) ;  /* 0xfffffffc00ec8947 */ /* 0x004fea000383ffff */
[----:B------:R-:W-:Y:S05]  /*9110*/  BRA `(.L_x_64) ;  /* 0xffffffa000b07947 */ /* 0x000fea000383ffff */
.L_x_67:
[----:B------:R-:W-:Y:S01]  /*9120*/  BSSY B0, `(.L_x_165) ;  /* 0x0000006000007945 */ /* 0x000fe20003800000 */
[----:B------:R-:W-:-:S07]  /*9130*/  MOV R15, 0xffffffff ;  /* 0xffffffff000f7802 */ /* 0x000fce0000000f00 */
[----:B-1---5:R-:W-:Y:S05]  /*9140*/  WARPSYNC.COLLECTIVE R15, `(.L_x_166) ;  /* 0x000000000f0c7348 */ /* 0x022fea0003c00000 */
[----:B------:R-:W-:Y:S02]  /*9150*/  ELECT P6, UR79, PT ;  /* 0x00000000004f782f */ /* 0x000fe400038c0000 */
[----:B------:R-:W-:Y:S01]  /*9160*/  MOV R14, UR79 ;  /* 0x0000004f000e7c02 */ /* 0x000fe20008000f00 */
[----:B-1---5:R-:W-:Y:S10]  /*9170*/  ENDCOLLECTIVE ;  /* 0x000000000000791b */ /* 0x022ff40003800000 */
.L_x_166:
[----:B------:R-:W-:Y:S05]  /*9180*/  BSYNC B0 ;  /* 0x0000000000007941 */ /* 0x000fea0003800000 */
.L_x_165:
[----:B------:R-:W-:Y:S05]  /*9190*/  BRA `(.L_x_167) ;  /* 0xffffffa000e47947 */ /* 0x000fea000383ffff */
.L_x_69:
[----:B-1----:R-:W-:-:S04]  /*91a0*/  MOV R2, UR5 ;  /* 0x0000000500027c02 */ /* 0x002fc80008000f00 */
[----:B------:R1:W2:Y:S03]  /*91b0*/  SYNCS.PHASECHK.TRANS64.TRYWAIT P0, [R2+URZ+0x8], R3 ;  /* 0x00000803020075a7 */ /* 0x0002a600080011ff */
[----:B--2---:R-:W-:Y:S05]  /*91c0*/  @!P0 NANOSLEEP.SYNCS 0x989680 ;  /* 0x009896800000895d */ /* 0x004fea0003900000 */
[----:B------:R-:W2:Y:S02]  /*91d0*/  @!P0 SYNCS.PHASECHK.TRANS64 P0, [R2+URZ+0x8], R3 ;  /* 0x00000803020085a7 */ /* 0x000ea400080010ff */
[----:B--2---:R-:W-:Y:S05]  /*91e0*/  @!P0 BRA `(.L_x_69) ;  /* 0xfffffffc00ec8947 */ /* 0x004fea000383ffff */
[----:B------:R-:W-:Y:S05]  /*91f0*/  BRA `(.L_x_68) ;  /* 0xffffffa000e87947 */ /* 0x000fea000383ffff */
.L_x_70:
[----:B-1----:R1:W2:Y:S02]  /*9200*/  SYNCS.PHASECHK.TRANS64.TRYWAIT P0, [R0+URZ+0x80], R4 ;  /* 0x00008004000075a7 */ /* 0x0022a400080011ff */
[----:B--2---:R-:W-:Y:S05]  /*9210*/  @!P0 NANOSLEEP.SYNCS 0x989680 ;  /* 0x009896800000895d */ /* 0x004fea0003900000 */
[----:B------:R-:W2:Y:S02]  /*9220*/  @!P0 SYNCS.PHASECHK.TRANS64 P0, [R0+URZ+0x80], R4 ;  /* 0x00008004000085a7 */ /* 0x000ea400080010ff */
[----:B--2---:R-:W-:Y:S05]  /*9230*/  @!P0 BRA `(.L_x_70) ;  /* 0xfffffffc00f08947 */ /* 0x004fea000383ffff */
[----:B------:R-:W-:Y:S05]  /*9240*/  BRA `(.L_x_168) ;  /* 0xffffffa400f87947 */ /* 0x000fea000383ffff */
.L_x_72:
[----:B------:R-:W-:-:S13]  /*9250*/  R2UR UR4, R4 ;  /* 0x00000000040472ca */ /* 0x000fda00000e0000 */
[----:B------:R-:W-:-:S07]  /*9260*/  MOV R0, UR4 ;  /* 0x0000000400007c02 */ /* 0x000fce0008000f00 */
.L_x_169:
[----:B-1----:R1:W2:Y:S02]  /*9270*/  SYNCS.PHASECHK.TRANS64.TRYWAIT P0, [R0+URZ+0xc0], R5 ;  /* 0x0000c005000075a7 */ /* 0x0022a400080011ff */
[----:B--2---:R-:W-:Y:S05]  /*9280*/  @!P0 NANOSLEEP.SYNCS 0x989680 ;  /* 0x009896800000895d */ /* 0x004fea0003900000 */
[----:B------:R-:W2:Y:S02]  /*9290*/  @!P0 SYNCS.PHASECHK.TRANS64 P0, [R0+URZ+0xc0], R5 ;  /* 0x0000c005000085a7 */ /* 0x000ea400080010ff */
[----:B--2---:R-:W-:Y:S05]  /*92a0*/  @!P0 BRA `(.L_x_169) ;  /* 0xfffffffc00f08947 */ /* 0x004fea000383ffff */
[----:B------:R-:W-:Y:S05]  /*92b0*/  BRA `(.L_x_170) ;  /* 0xffffffa8004c7947 */ /* 0x000fea000383ffff */
.L_x_75:
[----:B------:R-:W-:Y:S07]  /*92c0*/  MOV R0, UR5 ;  /* 0x0000000500007c02 */ /* 0x000fee0008000f00 */
.L_x_171:
[----:B-1----:R1:W2:Y:S02]  /*92d0*/  SYNCS.PHASECHK.TRANS64.TRYWAIT P0, [R0+URZ], R5 ;  /* 0x00000005000075a7 */ /* 0x0022a400080011ff */
[----:B--2---:R-:W-:Y:S05]  /*92e0*/  @!P0 NANOSLEEP.SYNCS 0x989680 ;  /* 0x009896800000895d */ /* 0x004fea0003900000 */
[----:B------:R-:W2:Y:S02]  /*92f0*/  @!P0 SYNCS.PHASECHK.TRANS64 P0, [R0+URZ], R5 ;  /* 0x00000005000085a7 */ /* 0x000ea400080010ff */
[----:B--2---:R-:W-:Y:S05]  /*9300*/  @!P0 BRA `(.L_x_171) ;  /* 0xfffffffc00f08947 */ /* 0x004fea000383ffff */
[----:B------:R-:W-:Y:S05]  /*9310*/  BRA `(.L_x_74) ;  /* 0xffffffa800647947 */ /* 0x000fea000383ffff */
.L_x_79:
[----:B-1----:R-:W-:-:S07]  /*9320*/  MOV R0, UR4 ;  /* 0x0000000400007c02 */ /* 0x002fce0008000f00 */
.L_x_172:
[----:B-1----:R1:W2:Y:S02]  /*9330*/  SYNCS.PHASECHK.TRANS64.TRYWAIT P0, [R0+URZ], R3 ;  /* 0x00000003000075a7 */ /* 0x0022a400080011ff */
[----:B--2---:R-:W-:Y:S05]  /*9340*/  @!P0 NANOSLEEP.SYNCS 0x989680 ;  /* 0x009896800000895d */ /* 0x004fea0003900000 */
[----:B------:R-:W2:Y:S02]  /*9350*/  @!P0 SYNCS.PHASECHK.TRANS64 P0, [R0+URZ], R3 ;  /* 0x00000003000085a7 */ /* 0x000ea400080010ff */
[----:B--2---:R-:W-:Y:S05]  /*9360*/  @!P0 BRA `(.L_x_172) ;  /* 0xfffffffc00f08947 */ /* 0x004fea000383ffff */
[----:B------:R-:W-:Y:S05]  /*9370*/  BRA `(.L_x_173) ;  /* 0xffffffb0007c7947 */ /* 0x000fea000383ffff */
.L_x_80:
[----:B------:R-:W-:-:S07]  /*9380*/  MOV R0, UR5 ;  /* 0x0000000500007c02 */ /* 0x000fce0008000f00 */
.L_x_174:
[----:B-1----:R1:W2:Y:S02]  /*9390*/  SYNCS.PHASECHK.TRANS64.TRYWAIT P0, [R0+URZ], R3 ;  /* 0x00000003000075a7 */ /* 0x0022a400080011ff */
[----:B--2---:R-:W-:Y:S05]  /*93a0*/  @!P0 NANOSLEEP.SYNCS 0x989680 ;  /* 0x009896800000895d */ /* 0x004fea0003900000 */
[----:B------:R-:W2:Y:S02]  /*93b0*/  @!P0 SYNCS.PHASECHK.TRANS64 P0, [R0+URZ], R3 ;  /* 0x00000003000085a7 */ /* 0x000ea400080010ff */
[----:B--2---:R-:W-:Y:S05]  /*93c0*/  @!P0 BRA `(.L_x_174) ;  /* 0xfffffffc00f08947 */ /* 0x004fea000383ffff */
[----:B------:R-:W-:Y:S05]  /*93d0*/  BRA `(.L_x_175) ;  /* 0xffffffb0008c7947 */ /* 0x000fea000383ffff */
.L_x_81:
[----:B------:R-:W-:-:S07]  /*93e0*/  MOV R0, UR5 ;  /* 0x0000000500007c02 */ /* 0x000fce0008000f00 */
.L_x_176:
[----:B-1----:R1:W2:Y:S02]  /*93f0*/  SYNCS.PHASECHK.TRANS64.TRYWAIT P0, [R0+URZ], R3 ;  /* 0x00000003000075a7 */ /* 0x0022a400080011ff */
[----:B--2---:R-:W-:Y:S05]  /*9400*/  @!P0 NANOSLEEP.SYNCS 0x989680 ;  /* 0x009896800000895d */ /* 0x004fea0003900000 */
[----:B------:R-:W2:Y:S02]  /*9410*/  @!P0 SYNCS.PHASECHK.TRANS64 P0, [R0+URZ], R3 ;  /* 0x00000003000085a7 */ /* 0x000ea400080010ff */
[----:B--2---:R-:W-:Y:S05]  /*9420*/  @!P0 BRA `(.L_x_176) ;  /* 0xfffffffc00f08947 */ /* 0x004fea000383ffff */
[----:B------:R-:W-:Y:S05]  /*9430*/  BRA `(.L_x_177) ;  /* 0xffffffb000987947 */ /* 0x000fea000383ffff */
.L_x_84:
[----:B------:R-:W-:-:S07]  /*9440*/  MOV R0, UR62 ;  /* 0x0000003e00007c02 */ /* 0x000fce0008000f00 */
.L_x_178:
[----:B-1----:R1:W2:Y:S02]  /*9450*/  SYNCS.PHASECHK.TRANS64.TRYWAIT P1, [R0+URZ+0x100], R2 ;  /* 0x00010002000075a7 */ /* 0x0022a400080211ff */
[----:B--2---:R-:W-:Y:S05]  /*9460*/  @!P1 NANOSLEEP.SYNCS 0x989680 ;  /* 0x009896800000995d */ /* 0x004fea0003900000 */
[----:B------:R-:W2:Y:S02]  /*9470*/  @!P1 SYNCS.PHASECHK.TRANS64 P1, [R0+URZ+0x100], R2 ;  /* 0x00010002000095a7 */ /* 0x000ea400080210ff */
[----:B--2---:R-:W-:Y:S05]  /*9480*/  @!P1 BRA `(.L_x_178) ;  /* 0xfffffffc00f09947 */ /* 0x004fea000383ffff */
[----:B------:R-:W-:Y:S05]  /*9490*/  BRA `(.L_x_179) ;  /* 0xffffffb000e87947 */ /* 0x000fea000383ffff */
.L_x_89:
[----:B----4-:R4:W1:Y:S02]  /*94a0*/  SYNCS.PHASECHK.TRANS64.TRYWAIT P0, [R0+URZ+0x80], R2 ;  /* 0x00008002000075a7 */ /* 0x01086400080011ff */
[----:B-1----:R-:W-:Y:S05]  /*94b0*/  @!P0 NANOSLEEP.SYNCS 0x989680 ;  /* 0x009896800000895d */ /* 0x002fea0003900000 */
[----:B------:R-:W1:Y:S02]  /*94c0*/  @!P0 SYNCS.PHASECHK.TRANS64 P0, [R0+URZ+0x80], R2 ;  /* 0x00008002000085a7 */ /* 0x000e6400080010ff */
[----:B-1----:R-:W-:Y:S05]  /*94d0*/  @!P0 BRA `(.L_x_89) ;  /* 0xfffffffc00f08947 */ /* 0x002fea000383ffff */
[----:B------:R-:W-:Y:S05]  /*94e0*/  BRA `(.L_x_180) ;  /* 0xffffffb800007947 */ /* 0x000fea000383ffff */
.L_x_92:
[----:B------:R-:W-:Y:S07]  /*94f0*/  MOV R0, UR4 ;  /* 0x0000000400007c02 */ /* 0x000fee0008000f00 */
.L_x_181:
[----:B----4-:R4:W1:Y:S02]  /*9500*/  SYNCS.PHASECHK.TRANS64.TRYWAIT P0, [R0+URZ+0x78], R2 ;  /* 0x00007802000075a7 */ /* 0x01086400080011ff */
[----:B-1----:R-:W-:Y:S05]  /*9510*/  @!P0 NANOSLEEP.SYNCS 0x989680 ;  /* 0x009896800000895d */ /* 0x002fea0003900000 */
[----:B------:R-:W1:Y:S02]  /*9520*/  @!P0 SYNCS.PHASECHK.TRANS64 P0, [R0+URZ+0x78], R2 ;  /* 0x00007802000085a7 */ /* 0x000e6400080010ff */
[----:B-1----:R-:W-:Y:S05]  /*9530*/  @!P0 BRA `(.L_x_181) ;  /* 0xfffffffc00f08947 */ /* 0x002fea000383ffff */
[----:B------:R-:W-:Y:S05]  /*9540*/  BRA `(.L_x_91) ;  /* 0xffffffb800e07947 */ /* 0x000fea000383ffff */
.L_x_95:
[----:B------:R-:W-:Y:S07]  /*9550*/  MOV R0, UR4 ;  /* 0x0000000400007c02 */ /* 0x000fee0008000f00 */
.L_x_182:
[----:B--2---:R2:W4:Y:S02]  /*9560*/  SYNCS.PHASECHK.TRANS64.TRYWAIT P0, [R0+URZ+0x50], R14 ;  /* 0x0000500e000075a7 */ /* 0x00452400080011ff */
[----:B----4-:R-:W-:Y:S05]  /*9570*/  @!P0 NANOSLEEP.SYNCS 0x989680 ;  /* 0x009896800000895d */ /* 0x010fea0003900000 */
[----:B------:R-:W4:Y:S02]  /*9580*/  @!P0 SYNCS.PHASECHK.TRANS64 P0, [R0+URZ+0x50], R14 ;  /* 0x0000500e000085a7 */ /* 0x000f2400080010ff */
[----:B----4-:R-:W-:Y:S05]  /*9590*/  @!P0 BRA `(.L_x_182) ;  /* 0xfffffffc00f08947 */ /* 0x010fea000383ffff */
[----:B------:R-:W-:Y:S05]  /*95a0*/  BRA `(.L_x_183) ;  /* 0xffffffbc00587947 */ /* 0x000fea000383ffff */
.L_x_96:
[----:B------:R-:W-:Y:S07]  /*95b0*/  MOV R0, UR4 ;  /* 0x0000000400007c02 */ /* 0x000fee0008000f00 */
.L_x_184:
[----:B--2---:R2:W4:Y:S02]  /*95c0*/  SYNCS.PHASECHK.TRANS64.TRYWAIT P0, [R0+URZ+0x58], R14 ;  /* 0x0000580e000075a7 */ /* 0x00452400080011ff */
[----:B----4-:R-:W-:Y:S05]  /*95d0*/  @!P0 NANOSLEEP.SYNCS 0x989680 ;  /* 0x009896800000895d */ /* 0x010fea0003900000 */
[----:B------:R-:W4:Y:S02]  /*95e0*/  @!P0 SYNCS.PHASECHK.TRANS64 P0, [R0+URZ+0x58], R14 ;  /* 0x0000580e000085a7 */ /* 0x000f2400080010ff */
[----:B----4-:R-:W-:Y:S05]  /*95f0*/  @!P0 BRA `(.L_x_184) ;  /* 0xfffffffc00f08947 */ /* 0x010fea000383ffff */
[----:B------:R-:W-:Y:S05]  /*9600*/  BRA `(.L_x_185) ;  /* 0xffffffbc00b07947 */ /* 0x000fea000383ffff */
.L_x_97:
[----:B------:R-:W-:Y:S07]  /*9610*/  MOV R0, UR4 ;  /* 0x0000000400007c02 */ /* 0x000fee0008000f00 */
.L_x_186:
[----:B--2---:R2:W4:Y:S02]  /*9620*/  SYNCS.PHASECHK.TRANS64.TRYWAIT P0, [R0+URZ+0x60], R14 ;  /* 0x0000600e000075a7 */ /* 0x00452400080011ff */
[----:B----4-:R-:W-:Y:S05]  /*9630*/  @!P0 NANOSLEEP.SYNCS 0x989680 ;  /* 0x009896800000895d */ /* 0x010fea0003900000 */
[----:B------:R-:W4:Y:S02]  /*9640*/  @!P0 SYNCS.PHASECHK.TRANS64 P0, [R0+URZ+0x60], R14 ;  /* 0x0000600e000085a7 */ /* 0x000f2400080010ff */
[----:B----4-:R-:W-:Y:S05]  /*9650*/  @!P0 BRA `(.L_x_186) ;  /* 0xfffffffc00f08947 */ /* 0x010fea000383ffff */
[----:B------:R-:W-:Y:S05]  /*9660*/  BRA `(.L_x_187) ;  /* 0xffffffc000107947 */ /* 0x000fea000383ffff */
.L_x_98:
[----:B------:R-:W-:Y:S07]  /*9670*/  MOV R0, UR4 ;  /* 0x0000000400007c02 */ /* 0x000fee0008000f00 */
.L_x_188:
[----:B-1----:R1:W2:Y:S02]  /*9680*/  SYNCS.PHASECHK.TRANS64.TRYWAIT P0, [R0+URZ+0x68], R14 ;  /* 0x0000680e000075a7 */ /* 0x0022a400080011ff */
[----:B--2---:R-:W-:Y:S05]  /*9690*/  @!P0 NANOSLEEP.SYNCS 0x989680 ;  /* 0x009896800000895d */ /* 0x004fea0003900000 */
[----:B------:R-:W2:Y:S02]  /*96a0*/  @!P0 SYNCS.PHASECHK.TRANS64 P0, [R0+URZ+0x68], R14 ;  /* 0x0000680e000085a7 */ /* 0x000ea400080010ff */
[----:B--2---:R-:W-:Y:S05]  /*96b0*/  @!P0 BRA `(.L_x_188) ;  /* 0xfffffffc00f08947 */ /* 0x004fea000383ffff */
[----:B------:R-:W-:Y:S05]  /*96c0*/  BRA `(.L_x_189) ;  /* 0xffffffc000b07947 */ /* 0x000fea000383ffff */
.L_x_100:
[----:B------:R-:W-:-:S07]  /*96d0*/  MOV R0, UR4 ;  /* 0x0000000400007c02 */ /* 0x000fce0008000f00 */
.L_x_190:
[----:B-1----:R1:W2:Y:S02]  /*96e0*/  SYNCS.PHASECHK.TRANS64.TRYWAIT P0, [R0+URZ+0x50], R2 ;  /* 0x00005002000075a7 */ /* 0x0022a400080011ff */
[----:B--2---:R-:W-:Y:S05]  /*96f0*/  @!P0 NANOSLEEP.SYNCS 0x989680 ;  /* 0x009896800000895d */ /* 0x004fea0003900000 */
[----:B------:R-:W2:Y:S02]  /*9700*/  @!P0 SYNCS.PHASECHK.TRANS64 P0, [R0+URZ+0x50], R2 ;  /* 0x00005002000085a7 */ /* 0x000ea400080010ff */
[----:B--2---:R-:W-:Y:S05]  /*9710*/  @!P0 BRA `(.L_x_190) ;  /* 0xfffffffc00f08947 */ /* 0x004fea000383ffff */
[----:B------:R-:W-:Y:S05]  /*9720*/  BRA `(.L_x_191) ;  /* 0xffffffc400387947 */ /* 0x000fea000383ffff */
.L_x_101:
[----:B-1----:R-:W-:-:S07]  /*9730*/  MOV R0, UR4 ;  /* 0x0000000400007c02 */ /* 0x002fce0008000f00 */
.L_x_192:
[----:B-1----:R1:W2:Y:S02]  /*9740*/  SYNCS.PHASECHK.TRANS64.TRYWAIT P0, [R0+URZ+0x58], R2 ;  /* 0x00005802000075a7 */ /* 0x0022a400080011ff */
[----:B--2---:R-:W-:Y:S05]  /*9750*/  @!P0 NANOSLEEP.SYNCS 0x989680 ;  /* 0x009896800000895d */ /* 0x004fea0003900000 */
[----:B------:R-:W2:Y:S02]  /*9760*/  @!P0 SYNCS.PHASECHK.TRANS64 P0, [R0+URZ+0x58], R2 ;  /* 0x00005802000085a7 */ /* 0x000ea400080010ff */
[----:B--2---:R-:W-:Y:S05]  /*9770*/  @!P0 BRA `(.L_x_192) ;  /* 0xfffffffc00f08947 */ /* 0x004fea000383ffff */
[----:B------:R-:W-:Y:S05]  /*9780*/  BRA `(.L_x_193) ;  /* 0xffffffc400287947 */ /* 0x000fea000383ffff */
.L_x_102:
[----:B-1----:R-:W-:-:S07]  /*9790*/  MOV R0, UR4 ;  /* 0x0000000400007c02 */ /* 0x002fce0008000f00 */
.L_x_194:
[----:B-1----:R1:W2:Y:S02]  /*97a0*/  SYNCS.PHASECHK.TRANS64.TRYWAIT P0, [R0+URZ+0x60], R2 ;  /* 0x00006002000075a7 */ /* 0x0022a400080011ff */
[----:B--2---:R-:W-:Y:S05]  /*97b0*/  @!P0 NANOSLEEP.SYNCS 0x989680 ;  /* 0x009896800000895d */ /* 0x004fea0003900000 */
[----:B------:R-:W2:Y:S02]  /*97c0*/  @!P0 SYNCS.PHASECHK.TRANS64 P0, [R0+URZ+0x60], R2 ;  /* 0x00006002000085a7 */ /* 0x000ea400080010ff */
[----:B--2---:R-:W-:Y:S05]  /*97d0*/  @!P0 BRA `(.L_x_194) ;  /* 0xfffffffc00f08947 */ /* 0x004fea000383ffff */
[----:B------:R-:W-:Y:S05]  /*97e0*/  BRA `(.L_x_195) ;  /* 0xffffffc400187947 */ /* 0x000fea000383ffff */
.L_x_104:
[----:B--2---:R2:W3:Y:S02]  /*97f0*/  SYNCS.PHASECHK.TRANS64.TRYWAIT P0, [R0+URZ+0x80], R2 ;  /* 0x00008002000075a7 */ /* 0x0044e400080011ff */
[----:B---3--:R-:W-:Y:S05]  /*9800*/  @!P0 NANOSLEEP.SYNCS 0x989680 ;  /* 0x009896800000895d */ /* 0x008fea0003900000 */
[----:B------:R-:W3:Y:S02]  /*9810*/  @!P0 SYNCS.PHASECHK.TRANS64 P0, [R0+URZ+0x80], R2 ;  /* 0x00008002000085a7 */ /* 0x000ee400080010ff */
[----:B---3--:R-:W-:Y:S05]  /*9820*/  @!P0 BRA `(.L_x_104) ;  /* 0xfffffffc00f08947 */ /* 0x008fea000383ffff */
[----:B------:R-:W-:Y:S05]  /*9830*/  BRA `(.L_x_196) ;  /* 0xffffffc400f47947 */ /* 0x000fea000383ffff */
.L_x_115:
[----:B-1----:R-:W-:Y:S04]  /*9840*/  MOV R2, UR36 ;  /* 0x0000002400027c02 */ /* 0x002fe80008000f00 */
[----:B------:R1:W3:Y:S03]  /*9850*/  SYNCS.PHASECHK.TRANS64.TRYWAIT P1, [R2+URZ+0x30], R3 ;  /* 0x00003003020075a7 */ /* 0x0002e600080211ff */
[----:B---3--:R-:W-:Y:S05]  /*9860*/  @!P1 NANOSLEEP.SYNCS 0x989680 ;  /* 0x009896800000995d */ /* 0x008fea0003900000 */
[----:B------:R-:W3:Y:S02]  /*9870*/  @!P1 SYNCS.PHASECHK.TRANS64 P1, [R2+URZ+0x30], R3 ;  /* 0x00003003020095a7 */ /* 0x000ee400080210ff */
[----:B---3--:R-:W-:Y:S05]  /*9880*/  @!P1 BRA `(.L_x_115) ;  /* 0xfffffffc00ec9947 */ /* 0x008fea000383ffff */
[----:B------:R-:W-:Y:S05]  /*9890*/  BRA `(.L_x_114) ;  /* 0xffffffd400007947 */ /* 0x000fea000383ffff */
.L_x_117:
[----:B-1----:R1:W4:Y:S02]  /*98a0*/  SYNCS.PHASECHK.TRANS64.TRYWAIT P0, [R84+URZ+0xa0], R0 ;  /* 0x0000a000540075a7 */ /* 0x00232400080011ff */
[----:B----4-:R-:W-:Y:S05]  /*98b0*/  @!P0 NANOSLEEP.SYNCS 0x989680 ;  /* 0x009896800000895d */ /* 0x010fea0003900000 */
[----:B------:R-:W4:Y:S02]  /*98c0*/  @!P0 SYNCS.PHASECHK.TRANS64 P0, [R84+URZ+0xa0], R0 ;  /* 0x0000a000540085a7 */ /* 0x000f2400080010ff */
[----:B----4-:R-:W-:Y:S05]  /*98d0*/  @!P0 BRA `(.L_x_117) ;  /* 0xfffffffc00f08947 */ /* 0x010fea000383ffff */
[----:B------:R-:W-:Y:S05]  /*98e0*/  BRA `(.L_x_116) ;  /* 0xffffffd400287947 */ /* 0x000fea000383ffff */
.L_x_126:
[----:B-1----:R1:W2:Y:S02]  /*98f0*/  SYNCS.PHASECHK.TRANS64.TRYWAIT P0, [R2+URZ+0x30], R0 ;  /* 0x00003000020075a7 */ /* 0x0022a400080011ff */
[----:B--2---:R-:W-:Y:S05]  /*9900*/  @!P0 NANOSLEEP.SYNCS 0x989680 ;  /* 0x009896800000895d */ /* 0x004fea0003900000 */
[----:B------:R-:W2:Y:S02]  /*9910*/  @!P0 SYNCS.PHASECHK.TRANS64 P0, [R2+URZ+0x30], R0 ;  /* 0x00003000020085a7 */ /* 0x000ea400080010ff */
[----:B--2---:R-:W-:Y:S05]  /*9920*/  @!P0 BRA `(.L_x_126) ;  /* 0xfffffffc00f08947 */ /* 0x004fea000383ffff */
[----:B------:R-:W-:Y:S05]  /*9930*/  BRA `(.L_x_125) ;  /* 0xffffffd800d47947 */ /* 0x000fea000383ffff */
.L_x_134:
[----:B-1----:R1:W2:Y:S02]  /*9940*/  SYNCS.PHASECHK.TRANS64.TRYWAIT P0, [R0+URZ+0x30], R6 ;  /* 0x00003006000075a7 */ /* 0x0022a400080011ff */
[----:B--2---:R-:W-:Y:S05]  /*9950*/  @!P0 NANOSLEEP.SYNCS 0x989680 ;  /* 0x009896800000895d */ /* 0x004fea0003900000 */
[----:B------:R-:W2:Y:S02]  /*9960*/  @!P0 SYNCS.PHASECHK.TRANS64 P0, [R0+URZ+0x30], R6 ;  /* 0x00003006000085a7 */ /* 0x000ea400080010ff */
[----:B--2---:R-:W-:Y:S05]  /*9970*/  @!P0 BRA `(.L_x_134) ;  /* 0xfffffffc00f08947 */ /* 0x004fea000383ffff */
[----:B------:R-:W-:Y:S05]  /*9980*/  BRA `(.L_x_133) ;  /* 0xffffffe000a87947 */ /* 0x000fea000383ffff */
.L_x_142:
[----:B-1----:R1:W2:Y:S02]  /*9990*/  SYNCS.PHASECHK.TRANS64.TRYWAIT P0, [R0+URZ+0x30], R5 ;  /* 0x00003005000075a7 */ /* 0x0022a400080011ff */
[----:B--2---:R-:W-:Y:S05]  /*99a0*/  @!P0 NANOSLEEP.SYNCS 0x989680 ;  /* 0x009896800000895d */ /* 0x004fea0003900000 */
[----:B------:R-:W2:Y:S02]  /*99b0*/  @!P0 SYNCS.PHASECHK.TRANS64 P0, [R0+URZ+0x30], R5 ;  /* 0x00003005000085a7 */ /* 0x000ea400080010ff */
[----:B--2---:R-:W-:Y:S05]  /*99c0*/  @!P0 BRA `(.L_x_142) ;  /* 0xfffffffc00f08947 */ /* 0x004fea000383ffff */
[----:B------:R-:W-:Y:S05]  /*99d0*/  BRA `(.L_x_141) ;  /* 0xffffffe8007c7947 */ /* 0x000fea000383ffff */
        .weak           $__internal_0_$__cuda_sm10x_tcgen05_guardrail_trap_col_being_dealloced_not_returned_by_alloc
        .type           $__internal_0_$__cuda_sm10x_tcgen05_guardrail_trap_col_being_dealloced_not_returned_by_alloc,@function
        .size           $__internal_0_$__cuda_sm10x_tcgen05_guardrail_trap_col_being_dealloced_not_returned_by_alloc,($__internal_1_$__cuda_sm10x_tcgen05_guardrail_trap_phase_invalid_during_alloc - $__internal_0_$__cuda_sm10x_tcgen05_guardrail_trap_col_being_dealloced_not_returned_by_alloc)
$__internal_0_$__cuda_sm10x_tcgen05_guardrail_trap_col_being_dealloced_not_returned_by_alloc:
[----:B------:R-:W-:Y:S05]  /*99e0*/  BPT.TRAP 0x1 ;  /* 0x000000040000795c */ /* 0x000fea0000300000 */
[----:B------:R-:W-:-:S04]  /*99f0*/  HFMA2 R3, -RZ, RZ, 0, 0 ;  /* 0x00000000ff037431 */ /* 0x000fc800000001ff */
[----:B------:R-:W-:Y:S05]  /*9a00*/  RET.REL.NODEC R2 `(_ZN7cutlass13device_kernelINS_4gemm6kernel13GemmUniversalIN4cute5tupleIJiiiiEEENS1_10collective13CollectiveMmaINS1_35MainloopSm100TmaUmmaWarpSpecializedILi3ELi2ELi4ENS5_IJNS4_1CILi2EEENSA_ILi1EEESC_EEEEENS5_IJNSA_ILi128EEESF_SF_EEEfNS5_IJlSC_lEEEfSH_NS4_8TiledMMAINS4_8MMA_AtomIJNS4_23SM100_MMA_TF32_2x1SM_SSINS_10tfloat32_tESL_fLi128ELi128ELNS4_4UMMA5MajorE0ELSN_0ELNSM_7ScaleInE0ELSO_0EEEEEENS4_6LayoutINS5_IJSC_SC_SC_EEENS5_IJNSA_ILi0EEEST_ST_EEEEENS5_IJNS4_10UnderscoreESW_SW_EEEEENS4_18SM100_TMA_2SM_LOADENS4_14ComposedLayoutINS4_7SwizzleILi3ELi4ELi3EEENS4_18smem_ptr_flag_bitsILi32EEENSR_INS5_IJNSA_ILi8EEENSA_ILi32EEEEEENS5_IJS16_SC_EEEEEEEvNS4_8identityESZ_S1A_vS1B_EENS_8epilogue10collective18CollectiveEpilogueINS1D_23Sm100TmaWarpSpecializedILi4ELi2ELi16ELb1ELb0EEEJNS5_IJNSA_ILi64EEESF_SF_EEENS5_IJNSR_IS1I_SC_EENSR_INS5_IJNSA_ILi16EEESB_EEENS5_IJSC_S1I_EEEEEEEEfSH_fSH_NS1D_6fusion15FusionCallbacksIS1H_NS1Q_17LinearCombinationIffffLNS_15FloatRoundStyleE2EEES1J_S1P_JEEENS4_5SM1004TMEM4LOAD26SM100_TMEM_LOAD_32dp32b16xENS4_13SM90_TMA_LOADENS10_INS11_ILi2ELi4ELi3EEES14_NSR_INS5_IJS15_S1L_EEENS5_IJS1L_SC_EEEEEEENS4_39AutoVectorizingCopyWithAssumedAlignmentILi128EEENS4_14SM90_TMA_STOREES25_S27_S27_EEEvvEEEEvNT_6ParamsE) ;  /* 0xffffff64027c7950 */ /* 0x000fea0003c3ffff */
        .weak           $__internal_1_$__cuda_sm10x_tcgen05_guardrail_trap_phase_invalid_during_alloc
        .type           $__internal_1_$__cuda_sm10x_tcgen05_guardrail_trap_phase_invalid_during_alloc,@function
        .size           $__internal_1_$__cuda_sm10x_tcgen05_guardrail_trap_phase_invalid_during_alloc,($__internal_2_$__cuda_sm10x_tcgen05_guardrail_trap_unallocated_columns_being_dealloced - $__internal_1_$__cuda_sm10x_tcgen05_guardrail_trap_phase_invalid_during_alloc)
$__internal_1_$__cuda_sm10x_tcgen05_guardrail_trap_phase_invalid_during_alloc:
[----:B------:R-:W-:Y:S05]  /*9a10*/  BPT.TRAP 0x1 ;  /* 0x000000040000795c */ /* 0x000fea0000300000 */
[----:B------:R-:W-:-:S04]  /*9a20*/  MOV R3, 0x0 ;  /* 0x0000000000037802 */ /* 0x000fc80000000f00 */
[----:B------:R-:W-:Y:S05]  /*9a30*/  RET.REL.NODEC R2 `(_ZN7cutlass13device_kernelINS_4gemm6kernel13GemmUniversalIN4cute5tupleIJiiiiEEENS1_10collective13CollectiveMmaINS1_35MainloopSm100TmaUmmaWarpSpecializedILi3ELi2ELi4ENS5_IJNS4_1CILi2EEENSA_ILi1EEESC_EEEEENS5_IJNSA_ILi128EEESF_SF_EEEfNS5_IJlSC_lEEEfSH_NS4_8TiledMMAINS4_8MMA_AtomIJNS4_23SM100_MMA_TF32_2x1SM_SSINS_10tfloat32_tESL_fLi128ELi128ELNS4_4UMMA5MajorE0ELSN_0ELNSM_7ScaleInE0ELSO_0EEEEEENS4_6LayoutINS5_IJSC_SC_SC_EEENS5_IJNSA_ILi0EEEST_ST_EEEEENS5_IJNS4_10UnderscoreESW_SW_EEEEENS4_18SM100_TMA_2SM_LOADENS4_14ComposedLayoutINS4_7SwizzleILi3ELi4ELi3EEENS4_18smem_ptr_flag_bitsILi32EEENSR_INS5_IJNSA_ILi8EEENSA_ILi32EEEEEENS5_IJS16_SC_EEEEEEEvNS4_8identityESZ_S1A_vS1B_EENS_8epilogue10collective18CollectiveEpilogueINS1D_23Sm100TmaWarpSpecializedILi4ELi2ELi16ELb1ELb0EEEJNS5_IJNSA_ILi64EEESF_SF_EEENS5_IJNSR_IS1I_SC_EENSR_INS5_IJNSA_ILi16EEESB_EEENS5_IJSC_S1I_EEEEEEEEfSH_fSH_NS1D_6fusion15FusionCallbacksIS1H_NS1Q_17LinearCombinationIffffLNS_15FloatRoundStyleE2EEES1J_S1P_JEEENS4_5SM1004TMEM4LOAD26SM100_TMEM_LOAD_32dp32b16xENS4_13SM90_TMA_LOADENS10_INS11_ILi2ELi4ELi3EEES14_NSR_INS5_IJS15_S1L_EEENS5_IJS1L_SC_EEEEEEENS4_39AutoVectorizingCopyWithAssumedAlignmentILi128EEENS4_14SM90_TMA_STOREES25_S27_S27_EEEvvEEEEvNT_6ParamsE) ;  /* 0xffffff6402707950 */ /* 0x000fea0003c3ffff */
        .weak           $__internal_2_$__cuda_sm10x_tcgen05_guardrail_trap_unallocated_columns_being_dealloced
        .type           $__internal_2_$__cuda_sm10x_tcgen05_guardrail_trap_unallocated_columns_being_dealloced,@function
        .size           $__internal_2_$__cuda_sm10x_tcgen05_guardrail_trap_unallocated_columns_being_dealloced,(.L_x_198 - $__internal_2_$__cuda_sm10x_tcgen05_guardrail_trap_unallocated_columns_being_dealloced)
$__internal_2_$__cuda_sm10x_tcgen05_guardrail_trap_unallocated_columns_being_dealloced:
[----:B------:R-:W-:Y:S05]  /*9a40*/  BPT.TRAP 0x1 ;  /* 0x000000040000795c */ /* 0x000fea0000300000 */
[----:B------:R-:W-:-:S04]  /*9a50*/  HFMA2 R3, -RZ, RZ, 0, 0 ;  /* 0x00000000ff037431 */ /* 0x000fc800000001ff */
[----:B------:R-:W-:Y:S05]  /*9a60*/  RET.REL.NODEC R2 `(_ZN7cutlass13device_kernelINS_4gemm6kernel13GemmUniversalIN4cute5tupleIJiiiiEEENS1_10collective13CollectiveMmaINS1_35MainloopSm100TmaUmmaWarpSpecializedILi3ELi2ELi4ENS5_IJNS4_1CILi2EEENSA_ILi1EEESC_EEEEENS5_IJNSA_ILi128EEESF_SF_EEEfNS5_IJlSC_lEEEfSH_NS4_8TiledMMAINS4_8MMA_AtomIJNS4_23SM100_MMA_TF32_2x1SM_SSINS_10tfloat32_tESL_fLi128ELi128ELNS4_4UMMA5MajorE0ELSN_0ELNSM_7ScaleInE0ELSO_0EEEEEENS4_6LayoutINS5_IJSC_SC_SC_EEENS5_IJNSA_ILi0EEEST_ST_EEEEENS5_IJNS4_10UnderscoreESW_SW_EEEEENS4_18SM100_TMA_2SM_LOADENS4_14ComposedLayoutINS4_7SwizzleILi3ELi4ELi3EEENS4_18smem_ptr_flag_bitsILi32EEENSR_INS5_IJNSA_ILi8EEENSA_ILi32EEEEEENS5_IJS16_SC_EEEEEEEvNS4_8identityESZ_S1A_vS1B_EENS_8epilogue10collective18CollectiveEpilogueINS1D_23Sm100TmaWarpSpecializedILi4ELi2ELi16ELb1ELb0EEEJNS5_IJNSA_ILi64EEESF_SF_EEENS5_IJNSR_IS1I_SC_EENSR_INS5_IJNSA_ILi16EEESB_EEENS5_IJSC_S1I_EEEEEEEEfSH_fSH_NS1D_6fusion15FusionCallbacksIS1H_NS1Q_17LinearCombinationIffffLNS_15FloatRoundStyleE2EEES1J_S1P_JEEENS4_5SM1004TMEM4LOAD26SM100_TMEM_LOAD_32dp32b16xENS4_13SM90_TMA_LOADENS10_INS11_ILi2ELi4ELi3EEES14_NSR_INS5_IJS15_S1L_EEENS5_IJS1L_SC_EEEEEEENS4_39AutoVectorizingCopyWithAssumedAlignmentILi128EEENS4_14SM90_TMA_STOREES25_S27_S27_EEEvvEEEEvNT_6ParamsE) ;  /* 0xffffff6402647950 */ /* 0x000fea0003c3ffff */
.L_x_197:
[----:B------:R-:W-:-:S00]  /*9a70*/  BRA `(.L_x_197) ;  /* 0xfffffffc00fc7947 */ /* 0x000fc0000383ffff */
[----:B------:R-:W-:-:S00]  /*9a80*/  NOP ;  /* 0x0000000000007918 */ /* 0x000fc00000000000 */
[----:B------:R-:W-:-:S00]  /*9a90*/  NOP ;  /* 0x0000000000007918 */ /* 0x000fc00000000000 */
[----:B------:R-:W-:-:S00]  /*9aa0*/  NOP ;  /* 0x0000000000007918 */ /* 0x000fc00000000000 */
[----:B------:R-:W-:-:S00]  /*9ab0*/  NOP ;  /* 0x0000000000007918 */ /* 0x000fc00000000000 */
[----:B------:R-:W-:-:S00]  /*9ac0*/  NOP ;  /* 0x0000000000007918 */ /* 0x000fc00000000000 */
[----:B------:R-:W-:-:S00]  /*9ad0*/  NOP ;  /* 0x0000000000007918 */ /* 0x000fc00000000000 */
[----:B------:R-:W-:-:S00]  /*9ae0*/  NOP ;  /* 0x0000000000007918 */ /* 0x000fc00000000000 */
[----:B------:R-:W-:-:S00]  /*9af0*/  NOP ;  /* 0x0000000000007918 */ /* 0x000fc00000000000 */
.L_x_198:


//--------------------- .nv.global.init           --------------------------
	.section	.nv.global.init,"aw",@progbits
.nv.global.init:
	.type		$str$27,@object
	.size		$str$27,($str$28 - $str$27)
$str$27:
        /*0000*/ 	.byte	0x28, 0x61, 0x64, 0x64, 0x72, 0x65, 0x73, 0x73, 0x20, 0x26, 0x20, 0x6d, 0x61, 0x73, 0x6b, 0x29
        /*0010*/ 	.byte	0x20, 0x3d, 0x3d, 0x20, 0x30, 0x00
	.type		$str$28,@object
	.size		$str$28,($str$26 - $str$28)
$str$28:
        /*0016*/ 	.byte	0x2f, 0x74, 0x6d, 0x70, 0x2f, 0x63, 0x75, 0x74, 0x6c, 0x61, 0x73, 0x73, 0x5f, 0x73, 0x77, 0x65
        /*0026*/ 	.byte	0x65, 0x70, 0x5f, 0x73, 0x72, 0x63, 0x2f, 0x69, 0x6e, 0x63, 0x6c, 0x75, 0x64, 0x65, 0x2f, 0x63
        /*0036*/ 	.byte	0x75, 0x74, 0x65, 0x2f, 0x70, 0x6f, 0x69, 0x6e, 0x74, 0x65, 0x72, 0x5f, 0x66, 0x6c, 0x61, 0x67
        /*0046*/ 	.byte	0x67, 0x65, 0x64, 0x2e, 0x68, 0x70, 0x70, 0x00
	.type		$str$26,@object
	.size		$str$26,($str$25 - $str$26)
$str$26:
        /*004e*/ 	.byte	0x2f, 0x74, 0x6d, 0x70, 0x2f, 0x63, 0x75, 0x74, 0x6c, 0x61, 0x73, 0x73, 0x5f, 0x73, 0x77, 0x65
        /*005e*/ 	.byte	0x65, 0x70, 0x5f, 0x73, 0x72, 0x63, 0x2f, 0x69, 0x6e, 0x63, 0x6c, 0x75, 0x64, 0x65, 0x2f, 0x63
        /*006e*/ 	.byte	0x75, 0x74, 0x65, 0x2f, 0x61, 0x74, 0x6f, 0x6d, 0x2f, 0x63, 0x6f, 0x70, 0x79, 0x5f, 0x74, 0x72
        /*007e*/ 	.byte	0x61, 0x69, 0x74, 0x73, 0x5f, 0x73, 0x6d, 0x31, 0x30, 0x30, 0x2e, 0x68, 0x70, 0x70, 0x00
	.type		$str$25,@object
	.size		$str$25,(__unnamed_1 - $str$25)
$str$25:
        /*008d*/ 	.byte	0x28, 0x28, 0x75, 0x69, 0x6e, 0x74, 0x33, 0x32, 0x5f, 0x74, 0x28, 0x74, 0x68, 0x72, 0x65, 0x61
        /*009d*/ 	.byte	0x64, 0x49, 0x64, 0x78, 0x2e, 0x78, 0x29, 0x20, 0x2f, 0x20, 0x33, 0x32, 0x29, 0x20, 0x25, 0x20
        /*00ad*/ 	.byte	0x34, 0x29, 0x20, 0x3d, 0x3d, 0x20, 0x28, 0x28, 0x28, 0x74, 0x6d, 0x65, 0x6d, 0x5f, 0x61, 0x64
        /*00bd*/ 	.byte	0x64, 0x72, 0x20, 0x3e, 0x3e, 0x20, 0x31, 0x36, 0x29, 0x20, 0x2f, 0x20, 0x33, 0x32, 0x29, 0x20
        /*00cd*/ 	.byte	0x25, 0x20, 0x34, 0x29, 0x00
	.type		__unnamed_1,@object
	.size		__unnamed_1,(__unnamed_2 - __unnamed_1)
__unnamed_1:
        /*00d2*/ 	.byte	0x61, 0x75, 0x74, 0x6f, 0x20, 0x63, 0x75, 0x74, 0x65, 0x3a, 0x3a, 0x61, 0x73, 0x5f, 0x70, 0x6f
        /* <DEDUP_REMOVED lines=23> */
        /*0252*/ 	.byte	0x3a, 0x3a, 0x43, 0x3c, 0x32, 0x30, 0x34, 0x38, 0x3e, 0x3e, 0x3e, 0x3e, 0x5d, 0x00
	.type		__unnamed_2,@object
	.size		__unnamed_2,(.L_2 - __unnamed_2)
__unnamed_2:
        /* <DEDUP_REMOVED lines=42> */
        /*0500*/ 	.byte	0x3e, 0x5d, 0x00
.L_2:


//--------------------- .nv.shared._ZN7cutlass13device_kernelINS_4gemm6kernel13GemmUniversalIN4cute5tupleIJiiiiEEENS1_10collective13CollectiveMmaINS1_35MainloopSm100TmaUmmaWarpSpecializedILi3ELi2ELi4ENS5_IJNS4_1CILi2EEENSA_ILi1EEESC_EEEEENS5_IJNSA_ILi128EEESF_SF_EEEfNS5_IJlSC_lEEEfSH_NS4_8TiledMMAINS4_8MMA_AtomIJNS4_23SM100_MMA_TF32_2x1SM_SSINS_10tfloat32_tESL_fLi128ELi128ELNS4_4UMMA5MajorE0ELSN_0ELNSM_7ScaleInE0ELSO_0EEEEEENS4_6LayoutINS5_IJSC_SC_SC_EEENS5_IJNSA_ILi0EEEST_ST_EEEEENS5_IJNS4_10UnderscoreESW_SW_EEEEENS4_18SM100_TMA_2SM_LOADENS4_14ComposedLayoutINS4_7SwizzleILi3ELi4ELi3EEENS4_18smem_ptr_flag_bitsILi32EEENSR_INS5_IJNSA_ILi8EEENSA_ILi32EEEEEENS5_IJS16_SC_EEEEEEEvNS4_8identityESZ_S1A_vS1B_EENS_8epilogue10collective18CollectiveEpilogueINS1D_23Sm100TmaWarpSpecializedILi4ELi2ELi16ELb1ELb0EEEJNS5_IJNSA_ILi64EEESF_SF_EEENS5_IJNSR_IS1I_SC_EENSR_INS5_IJNSA_ILi16EEESB_EEENS5_IJSC_S1I_EEEEEEEEfSH_fSH_NS1D_6fusion15FusionCallbacksIS1H_NS1Q_17LinearCombinationIffffLNS_15FloatRoundStyleE2EEES1J_S1P_JEEENS4_5SM1004TMEM4LOAD26SM100_TMEM_LOAD_32dp32b16xENS4_13SM90_TMA_LOADENS10_INS11_ILi2ELi4ELi3EEES14_NSR_INS5_IJS15_S1L_EEENS5_IJS1L_SC_EEEEEEENS4_39AutoVectorizingCopyWithAssumedAlignmentILi128EEENS4_14SM90_TMA_STOREES25_S27_S27_EEEvvEEEEvNT_6ParamsE --------------------------
	.section	.nv.shared._ZN7cutlass13device_kernelINS_4gemm6kernel13GemmUniversalIN4cute5tupleIJiiiiEEENS1_10collective13CollectiveMmaINS1_35MainloopSm100TmaUmmaWarpSpecializedILi3ELi2ELi4ENS5_IJNS4_1CILi2EEENSA_ILi1EEESC_EEEEENS5_IJNSA_ILi128EEESF_SF_EEEfNS5_IJlSC_lEEEfSH_NS4_8TiledMMAINS4_8MMA_AtomIJNS4_23SM100_MMA_TF32_2x1SM_SSINS_10tfloat32_tESL_fLi128ELi128ELNS4_4UMMA5MajorE0ELSN_0ELNSM_7ScaleInE0ELSO_0EEEEEENS4_6LayoutINS5_IJSC_SC_SC_EEENS5_IJNSA_ILi0EEEST_ST_EEEEENS5_IJNS4_10UnderscoreESW_SW_EEEEENS4_18SM100_TMA_2SM_LOADENS4_14ComposedLayoutINS4_7SwizzleILi3ELi4ELi3EEENS4_18smem_ptr_flag_bitsILi32EEENSR_INS5_IJNSA_ILi8EEENSA_ILi32EEEEEENS5_IJS16_SC_EEEEEEEvNS4_8identityESZ_S1A_vS1B_EENS_8epilogue10collective18CollectiveEpilogueINS1D_23Sm100TmaWarpSpecializedILi4ELi2ELi16ELb1ELb0EEEJNS5_IJNSA_ILi64EEESF_SF_EEENS5_IJNSR_IS1I_SC_EENSR_INS5_IJNSA_ILi16EEESB_EEENS5_IJSC_S1I_EEEEEEEEfSH_fSH_NS1D_6fusion15FusionCallbacksIS1H_NS1Q_17LinearCombinationIffffLNS_15FloatRoundStyleE2EEES1J_S1P_JEEENS4_5SM1004TMEM4LOAD26SM100_TMEM_LOAD_32dp32b16xENS4_13SM90_TMA_LOADENS10_INS11_ILi2ELi4ELi3EEES14_NSR_INS5_IJS15_S1L_EEENS5_IJS1L_SC_EEEEEEENS4_39AutoVectorizingCopyWithAssumedAlignmentILi128EEENS4_14SM90_TMA_STOREES25_S27_S27_EEEvvEEEEvNT_6ParamsE,"aw",@nobits
	.sectionflags	@""
	.align	16
	.zero		1024


//--------------------- .nv.shared.reserved.0     --------------------------
	.section	.nv.shared.reserved.0,"aw",@nobits
	.weak		__nv_reservedSMEM_offset_0_alias
	.size		__nv_reservedSMEM_offset_0_alias, 0, 64
	.other		__nv_reservedSMEM_offset_0_alias,@"STO_CUDA_RESERVED_SHARED STV_DEFAULT"
__nv_reservedSMEM_offset_0_alias:
	.zero		0
.nv.shared.reserved.0:
	.zero		64
	.weak		__nv_reservedSMEM_tcgen05_partition
	.type		__nv_reservedSMEM_tcgen05_partition,@object
	.size		__nv_reservedSMEM_tcgen05_partition,(.L_0 - __nv_reservedSMEM_tcgen05_partition)
__nv_reservedSMEM_tcgen05_partition:
	.zero		32
.L_0:


//--------------------- .nv.global                --------------------------
	.section	.nv.global,"aw",@nobits
.nv.global:
	.type		_ZN40_INTERNAL_c8189aa2_4_k_cu_1fd82803_330144cute1_E,@object
	.size		_ZN40_INTERNAL_c8189aa2_4_k_cu_1fd82803_330144cute1_E,(_ZN40_INTERNAL_c8189aa2_4_k_cu_1fd82803_330144cuda3std3__45__cpo6cbeginE - _ZN40_INTERNAL_c8189aa2_4_k_cu_1fd82803_330144cute1_E)
_ZN40_INTERNAL_c8189aa2_4_k_cu_1fd82803_330144cute1_E:
	.zero		1
	.type		_ZN40_INTERNAL_c8189aa2_4_k_cu_1fd82803_330144cuda3std3__45__cpo6cbeginE,@object
	.size		_ZN40_INTERNAL_c8189aa2_4_k_cu_1fd82803_330144cuda3std3__45__cpo6cbeginE,(_ZN40_INTERNAL_c8189aa2_4_k_cu_1fd82803_330144cuda3std3__48in_placeE - _ZN40_INTERNAL_c8189aa2_4_k_cu_1fd82803_330144cuda3std3__45__cpo6cbeginE)
_ZN40_INTERNAL_c8189aa2_4_k_cu_1fd82803_330144cuda3std3__45__cpo6cbeginE:
	.zero		1
	.type		_ZN40_INTERNAL_c8189aa2_4_k_cu_1fd82803_330144cuda3std3__48in_placeE,@object
	.size		_ZN40_INTERNAL_c8189aa2_4_k_cu_1fd82803_330144cuda3std3__48in_placeE,(_ZN40_INTERNAL_c8189aa2_4_k_cu_1fd82803_330144cuda3std6ranges3__45__cpo9iter_moveE - _ZN40_INTERNAL_c8189aa2_4_k_cu_1fd82803_330144cuda3std3__48in_placeE)
_ZN40_INTERNAL_c8189aa2_4_k_cu_1fd82803_330144cuda3std3__48in_placeE:
	.zero		1
	.type		_ZN40_INTERNAL_c8189aa2_4_k_cu_1fd82803_330144cuda3std6ranges3__45__cpo9iter_moveE,@object
	.size		_ZN40_INTERNAL_c8189aa2_4_k_cu_1fd82803_330144cuda3std6ranges3__45__cpo9iter_moveE,(_ZN40_INTERNAL_c8189aa2_4_k_cu_1fd82803_330144cuda3std3__45__cpo5beginE - _ZN40_INTERNAL_c8189aa2_4_k_cu_1fd82803_330144cuda3std6ranges3__45__cpo9iter_moveE)
_ZN40_INTERNAL_c8189aa2_4_k_cu_1fd82803_330144cuda3std6ranges3__45__cpo9iter_moveE:
	.zero		1
	.type		_ZN40_INTERNAL_c8189aa2_4_k_cu_1fd82803_330144cuda3std3__45__cpo5beginE,@object
	.size		_ZN40_INTERNAL_c8189aa2_4_k_cu_1fd82803_330144cuda3std3__45__cpo5beginE,(_ZN40_INTERNAL_c8189aa2_4_k_cu_1fd82803_330144cuda3std3__442_GLOBAL__N__c8189aa2_4_k_cu_1fd82803_330146ignoreE - _ZN40_INTERNAL_c8189aa2_4_k_cu_1fd82803_330144cuda3std3__45__cpo5beginE)
_ZN40_INTERNAL_c8189aa2_4_k_cu_1fd82803_330144cuda3std3__45__cpo5beginE:
	.zero		1
	.type		_ZN40_INTERNAL_c8189aa2_4_k_cu_1fd82803_330144cuda3std3__442_GLOBAL__N__c8189aa2_4_k_cu_1fd82803_330146ignoreE,@object
	.size		_ZN40_INTERNAL_c8189aa2_4_k_cu_1fd82803_330144cuda3std3__442_GLOBAL__N__c8189aa2_4_k_cu_1fd82803_330146ignoreE,(_ZN40_INTERNAL_c8189aa2_4_k_cu_1fd82803_330144cute7productE - _ZN40_INTERNAL_c8189aa2_4_k_cu_1fd82803_330144cuda3std3__442_GLOBAL__N__c8189aa2_4_k_cu_1fd82803_330146ignoreE)
_ZN40_INTERNAL_c8189aa2_4_k_cu_1fd82803_330144cuda3std3__442_GLOBAL__N__c8189aa2_4_k_cu_1fd82803_330146ignoreE:
	.zero		1
	.type		_ZN40_INTERNAL_c8189aa2_4_k_cu_1fd82803_330144cute7productE,@object
	.size		_ZN40_INTERNAL_c8189aa2_4_k_cu_1fd82803_330144cute7productE,(_ZN40_INTERNAL_c8189aa2_4_k_cu_1fd82803_330144cuda3std3__45__cpo3endE - _ZN40_INTERNAL_c8189aa2_4_k_cu_1fd82803_330144cute7productE)
_ZN40_INTERNAL_c8189aa2_4_k_cu_1fd82803_330144cute7productE:
	.zero		1
	.type		_ZN40_INTERNAL_c8189aa2_4_k_cu_1fd82803_330144cuda3std3__45__cpo3endE,@object
	.size		_ZN40_INTERNAL_c8189aa2_4_k_cu_1fd82803_330144cuda3std3__45__cpo3endE,(_ZN40_INTERNAL_c8189aa2_4_k_cu_1fd82803_330144cuda3std3__419piecewise_constructE - _ZN40_INTERNAL_c8189aa2_4_k_cu_1fd82803_330144cuda3std3__45__cpo3endE)
_ZN40_INTERNAL_c8189aa2_4_k_cu_1fd82803_330144cuda3std3__45__cpo3endE:
	.zero		1
	.type		_ZN40_INTERNAL_c8189aa2_4_k_cu_1fd82803_330144cuda3std3__419piecewise_constructE,@object
	.size		_ZN40_INTERNAL_c8189aa2_4_k_cu_1fd82803_330144cuda3std3__419piecewise_constructE,(_ZN40_INTERNAL_c8189aa2_4_k_cu_1fd82803_330144cuda3std3__45__cpo4cendE - _ZN40_INTERNAL_c8189aa2_4_k_cu_1fd82803_330144cuda3std3__419piecewise_constructE)
_ZN40_INTERNAL_c8189aa2_4_k_cu_1fd82803_330144cuda3std3__419piecewise_constructE:
	.zero		1
	.type		_ZN40_INTERNAL_c8189aa2_4_k_cu_1fd82803_330144cuda3std3__45__cpo4cendE,@object
	.size		_ZN40_INTERNAL_c8189aa2_4_k_cu_1fd82803_330144cuda3std3__45__cpo4cendE,(_ZN40_INTERNAL_c8189aa2_4_k_cu_1fd82803_330144cuda3std6ranges3__45__cpo4swapE - _ZN40_INTERNAL_c8189aa2_4_k_cu_1fd82803_330144cuda3std3__45__cpo4cendE)
_ZN40_INTERNAL_c8189aa2_4_k_cu_1fd82803_330144cuda3std3__45__cpo4cendE:
	.zero		1
	.type		_ZN40_INTERNAL_c8189aa2_4_k_cu_1fd82803_330144cuda3std6ranges3__45__cpo4swapE,@object
	.size		_ZN40_INTERNAL_c8189aa2_4_k_cu_1fd82803_330144cuda3std6ranges3__45__cpo4swapE,(.L_10 - _ZN40_INTERNAL_c8189aa2_4_k_cu_1fd82803_330144cuda3std6ranges3__45__cpo4swapE)
_ZN40_INTERNAL_c8189aa2_4_k_cu_1fd82803_330144cuda3std6ranges3__45__cpo4swapE:
	.zero		1
.L_10:


//--------------------- .nv.constant0._ZN7cutlass13device_kernelINS_4gemm6kernel13GemmUniversalIN4cute5tupleIJiiiiEEENS1_10collective13CollectiveMmaINS1_35MainloopSm100TmaUmmaWarpSpecializedILi3ELi2ELi4ENS5_IJNS4_1CILi2EEENSA_ILi1EEESC_EEEEENS5_IJNSA_ILi128EEESF_SF_EEEfNS5_IJlSC_lEEEfSH_NS4_8TiledMMAINS4_8MMA_AtomIJNS4_23SM100_MMA_TF32_2x1SM_SSINS_10tfloat32_tESL_fLi128ELi128ELNS4_4UMMA5MajorE0ELSN_0ELNSM_7ScaleInE0ELSO_0EEEEEENS4_6LayoutINS5_IJSC_SC_SC_EEENS5_IJNSA_ILi0EEEST_ST_EEEEENS5_IJNS4_10UnderscoreESW_SW_EEEEENS4_18SM100_TMA_2SM_LOADENS4_14ComposedLayoutINS4_7SwizzleILi3ELi4ELi3EEENS4_18smem_ptr_flag_bitsILi32EEENSR_INS5_IJNSA_ILi8EEENSA_ILi32EEEEEENS5_IJS16_SC_EEEEEEEvNS4_8identityESZ_S1A_vS1B_EENS_8epilogue10collective18CollectiveEpilogueINS1D_23Sm100TmaWarpSpecializedILi4ELi2ELi16ELb1ELb0EEEJNS5_IJNSA_ILi64EEESF_SF_EEENS5_IJNSR_IS1I_SC_EENSR_INS5_IJNSA_ILi16EEESB_EEENS5_IJSC_S1I_EEEEEEEEfSH_fSH_NS1D_6fusion15FusionCallbacksIS1H_NS1Q_17LinearCombinationIffffLNS_15FloatRoundStyleE2EEES1J_S1P_JEEENS4_5SM1004TMEM4LOAD26SM100_TMEM_LOAD_32dp32b16xENS4_13SM90_TMA_LOADENS10_INS11_ILi2ELi4ELi3EEES14_NSR_INS5_IJS15_S1L_EEENS5_IJS1L_SC_EEEEEEENS4_39AutoVectorizingCopyWithAssumedAlignmentILi128EEENS4_14SM90_TMA_STOREES25_S27_S27_EEEvvEEEEvNT_6ParamsE --------------------------
	.section	.nv.constant0._ZN7cutlass13device_kernelINS_4gemm6kernel13GemmUniversalIN4cute5tupleIJiiiiEEENS1_10collective13CollectiveMmaINS1_35MainloopSm100TmaUmmaWarpSpecializedILi3ELi2ELi4ENS5_IJNS4_1CILi2EEENSA_ILi1EEESC_EEEEENS5_IJNSA_ILi128EEESF_SF_EEEfNS5_IJlSC_lEEEfSH_NS4_8TiledMMAINS4_8MMA_AtomIJNS4_23SM100_MMA_TF32_2x1SM_SSINS_10tfloat32_tESL_fLi128ELi128ELNS4_4UMMA5MajorE0ELSN_0ELNSM_7ScaleInE0ELSO_0EEEEEENS4_6LayoutINS5_IJSC_SC_SC_EEENS5_IJNSA_ILi0EEEST_ST_EEEEENS5_IJNS4_10UnderscoreESW_SW_EEEEENS4_18SM100_TMA_2SM_LOADENS4_14ComposedLayoutINS4_7SwizzleILi3ELi4ELi3EEENS4_18smem_ptr_flag_bitsILi32EEENSR_INS5_IJNSA_ILi8EEENSA_ILi32EEEEEENS5_IJS16_SC_EEEEEEEvNS4_8identityESZ_S1A_vS1B_EENS_8epilogue10collective18CollectiveEpilogueINS1D_23Sm100TmaWarpSpecializedILi4ELi2ELi16ELb1ELb0EEEJNS5_IJNSA_ILi64EEESF_SF_EEENS5_IJNSR_IS1I_SC_EENSR_INS5_IJNSA_ILi16EEESB_EEENS5_IJSC_S1I_EEEEEEEEfSH_fSH_NS1D_6fusion15FusionCallbacksIS1H_NS1Q_17LinearCombinationIffffLNS_15FloatRoundStyleE2EEES1J_S1P_JEEENS4_5SM1004TMEM4LOAD26SM100_TMEM_LOAD_32dp32b16xENS4_13SM90_TMA_LOADENS10_INS11_ILi2ELi4ELi3EEES14_NSR_INS5_IJS15_S1L_EEENS5_IJS1L_SC_EEEEEEENS4_39AutoVectorizingCopyWithAssumedAlignmentILi128EEENS4_14SM90_TMA_STOREES25_S27_S27_EEEvvEEEEvNT_6ParamsE,"a",@progbits
	.sectionflags	@""
	.align	4
.nv.constant0._ZN7cutlass13device_kernelINS_4gemm6kernel13GemmUniversalIN4cute5tupleIJiiiiEEENS1_10collective13CollectiveMmaINS1_35MainloopSm100TmaUmmaWarpSpecializedILi3ELi2ELi4ENS5_IJNS4_1CILi2EEENSA_ILi1EEESC_EEEEENS5_IJNSA_ILi128EEESF_SF_EEEfNS5_IJlSC_lEEEfSH_NS4_8TiledMMAINS4_8MMA_AtomIJNS4_23SM100_MMA_TF32_2x1SM_SSINS_10tfloat32_tESL_fLi128ELi128ELNS4_4UMMA5MajorE0ELSN_0ELNSM_7ScaleInE0ELSO_0EEEEEENS4_6LayoutINS5_IJSC_SC_SC_EEENS5_IJNSA_ILi0EEEST_ST_EEEEENS5_IJNS4_10UnderscoreESW_SW_EEEEENS4_18SM100_TMA_2SM_LOADENS4_14ComposedLayoutINS4_7SwizzleILi3ELi4ELi3EEENS4_18smem_ptr_flag_bitsILi32EEENSR_INS5_IJNSA_ILi8EEENSA_ILi32EEEEEENS5_IJS16_SC_EEEEEEEvNS4_8identityESZ_S1A_vS1B_EENS_8epilogue10collective18CollectiveEpilogueINS1D_23Sm100TmaWarpSpecializedILi4ELi2ELi16ELb1ELb0EEEJNS5_IJNSA_ILi64EEESF_SF_EEENS5_IJNSR_IS1I_SC_EENSR_INS5_IJNSA_ILi16EEESB_EEENS5_IJSC_S1I_EEEEEEEEfSH_fSH_NS1D_6fusion15FusionCallbacksIS1H_NS1Q_17LinearCombinationIffffLNS_15FloatRoundStyleE2EEES1J_S1P_JEEENS4_5SM1004TMEM4LOAD26SM100_TMEM_LOAD_32dp32b16xENS4_13SM90_TMA_LOADENS10_INS11_ILi2ELi4ELi3EEES14_NSR_INS5_IJS15_S1L_EEENS5_IJS1L_SC_EEEEEEENS4_39AutoVectorizingCopyWithAssumedAlignmentILi128EEENS4_14SM90_TMA_STOREES25_S27_S27_EEEvvEEEEvNT_6ParamsE:
	.zero		2944


//--------------------- SYMBOLS --------------------------

	.type		.nv.reservedSmem.offset0,@object
	.size		.nv.reservedSmem.offset0,0x4
	.type		.nv.reservedSmem.cap,@object
	.size		.nv.reservedSmem.cap,0x4
	.type		__assertfail,@function
